//
// Generated by NVIDIA NVVM Compiler
//
// Compiler Build ID: CL-36424714
// Cuda compilation tools, release 13.0, V13.0.88
// Based on NVVM 20.0.0
//

.version 9.0
.target sm_100
.address_size 64

	// .globl	_Z18same_convolution2DPiiiS_iiiS_
.extern .shared .align 16 .b8 neighbors[];

.visible .entry _Z18same_convolution2DPiiiS_iiiS_(
	.param .u64 .ptr .align 1 _Z18same_convolution2DPiiiS_iiiS__param_0,
	.param .u32 _Z18same_convolution2DPiiiS_iiiS__param_1,
	.param .u32 _Z18same_convolution2DPiiiS_iiiS__param_2,
	.param .u64 .ptr .align 1 _Z18same_convolution2DPiiiS_iiiS__param_3,
	.param .u32 _Z18same_convolution2DPiiiS_iiiS__param_4,
	.param .u32 _Z18same_convolution2DPiiiS_iiiS__param_5,
	.param .u32 _Z18same_convolution2DPiiiS_iiiS__param_6,
	.param .u64 .ptr .align 1 _Z18same_convolution2DPiiiS_iiiS__param_7
)
{
	.reg .pred 	%p<101>;
	.reg .b32 	%r<341>;
	.reg .b64 	%rd<26>;

	ld.param.u64 	%rd9, [_Z18same_convolution2DPiiiS_iiiS__param_0];
	ld.param.u32 	%r114, [_Z18same_convolution2DPiiiS_iiiS__param_1];
	ld.param.u32 	%r115, [_Z18same_convolution2DPiiiS_iiiS__param_2];
	ld.param.u64 	%rd10, [_Z18same_convolution2DPiiiS_iiiS__param_3];
	ld.param.u32 	%r116, [_Z18same_convolution2DPiiiS_iiiS__param_5];
	ld.param.u32 	%r117, [_Z18same_convolution2DPiiiS_iiiS__param_6];
	ld.param.u64 	%rd8, [_Z18same_convolution2DPiiiS_iiiS__param_7];
	cvta.to.global.u64 	%rd1, %rd10;
	cvta.to.global.u64 	%rd2, %rd9;
	shl.b32 	%r1, %r117, 1;
	or.b32  	%r2, %r1, 1;
	mad.lo.s32 	%r118, %r1, %r1, %r1;
	add.s32 	%r3, %r118, %r2;
	mov.u32 	%r4, %tid.y;
	mov.u32 	%r119, %ctaid.y;
	mov.u32 	%r120, %ntid.y;
	mad.lo.s32 	%r5, %r119, %r120, %r4;
	mov.u32 	%r6, %tid.x;
	mov.u32 	%r121, %ctaid.x;
	mov.u32 	%r122, %ntid.x;
	mad.lo.s32 	%r7, %r121, %r122, %r6;
	setp.ge.s32 	%p2, %r5, %r114;
	setp.lt.s32 	%p3, %r7, 0;
	setp.ge.s32 	%p4, %r7, %r115;
	or.pred  	%p5, %p2, %p4;
	or.pred  	%p6, %p5, %p3;
	@%p6 bra 	$L__BB0_54;
	shl.b32 	%r123, %r4, 4;
	add.s32 	%r8, %r123, %r6;
	neg.s32 	%r9, %r117;
	setp.lt.s32 	%p7, %r117, 0;
	@%p7 bra 	$L__BB0_41;
	mul.lo.s32 	%r10, %r3, %r8;
	and.b32  	%r11, %r1, 6;
	and.b32  	%r12, %r2, -8;
	and.b32  	%r13, %r117, 1;
	mov.b32 	%r310, 0;
	mov.u32 	%r297, %r9;
$L__BB0_3:
	setp.lt.u32 	%p8, %r1, 7;
	add.s32 	%r125, %r297, %r5;
	setp.gt.s32 	%p9, %r125, -1;
	setp.lt.s32 	%p10, %r125, %r114;
	and.pred  	%p1, %p9, %p10;
	mul.lo.s32 	%r16, %r125, %r115;
	mov.u32 	%r309, %r9;
	@%p8 bra 	$L__BB0_22;
	mov.u32 	%r309, %r9;
$L__BB0_5:
	.pragma "nounroll";
	add.s32 	%r19, %r309, %r7;
	setp.gt.s32 	%p11, %r19, -1;
	setp.lt.s32 	%p12, %r19, %r115;
	and.pred  	%p13, %p11, %p12;
	and.pred  	%p15, %p1, %p13;
	add.s32 	%r127, %r19, %r16;
	mul.wide.s32 	%rd11, %r127, 4;
	add.s64 	%rd3, %rd2, %rd11;
	mov.b32 	%r301, 0;
	not.pred 	%p16, %p15;
	@%p16 bra 	$L__BB0_7;
	ld.global.u32 	%r301, [%rd3];
$L__BB0_7:
	neg.s32 	%r129, %r301;
	add.s32 	%r130, %r310, %r10;
	shl.b32 	%r131, %r130, 2;
	mov.u32 	%r132, neighbors;
	add.s32 	%r22, %r132, %r131;
	st.shared.u32 	[%r22], %r129;
	add.s32 	%r133, %r19, 1;
	setp.gt.s32 	%p17, %r133, -1;
	setp.lt.s32 	%p18, %r133, %r115;
	and.pred  	%p19, %p17, %p18;
	and.pred  	%p20, %p1, %p19;
	mov.b32 	%r302, 0;
	not.pred 	%p21, %p20;
	@%p21 bra 	$L__BB0_9;
	ld.global.u32 	%r302, [%rd3+4];
$L__BB0_9:
	neg.s32 	%r135, %r302;
	st.shared.u32 	[%r22+4], %r135;
	add.s32 	%r136, %r19, 2;
	setp.gt.s32 	%p22, %r136, -1;
	setp.lt.s32 	%p23, %r136, %r115;
	and.pred  	%p24, %p22, %p23;
	and.pred  	%p25, %p1, %p24;
	mov.b32 	%r303, 0;
	not.pred 	%p26, %p25;
	@%p26 bra 	$L__BB0_11;
	ld.global.u32 	%r303, [%rd3+8];
$L__BB0_11:
	neg.s32 	%r138, %r303;
	st.shared.u32 	[%r22+8], %r138;
	add.s32 	%r139, %r19, 3;
	setp.gt.s32 	%p27, %r139, -1;
	setp.lt.s32 	%p28, %r139, %r115;
	and.pred  	%p29, %p27, %p28;
	and.pred  	%p30, %p1, %p29;
	mov.b32 	%r304, 0;
	not.pred 	%p31, %p30;
	@%p31 bra 	$L__BB0_13;
	ld.global.u32 	%r304, [%rd3+12];
$L__BB0_13:
	neg.s32 	%r141, %r304;
	st.shared.u32 	[%r22+12], %r141;
	add.s32 	%r142, %r19, 4;
	setp.gt.s32 	%p32, %r142, -1;
	setp.lt.s32 	%p33, %r142, %r115;
	and.pred  	%p34, %p32, %p33;
	and.pred  	%p35, %p1, %p34;
	mov.b32 	%r305, 0;
	not.pred 	%p36, %p35;
	@%p36 bra 	$L__BB0_15;
	ld.global.u32 	%r305, [%rd3+16];
$L__BB0_15:
	neg.s32 	%r144, %r305;
	st.shared.u32 	[%r22+16], %r144;
	add.s32 	%r145, %r19, 5;
	setp.gt.s32 	%p37, %r145, -1;
	setp.lt.s32 	%p38, %r145, %r115;
	and.pred  	%p39, %p37, %p38;
	and.pred  	%p40, %p1, %p39;
	mov.b32 	%r306, 0;
	not.pred 	%p41, %p40;
	@%p41 bra 	$L__BB0_17;
	ld.global.u32 	%r306, [%rd3+20];
$L__BB0_17:
	neg.s32 	%r147, %r306;
	st.shared.u32 	[%r22+20], %r147;
	add.s32 	%r148, %r19, 6;
	setp.gt.s32 	%p42, %r148, -1;
	setp.lt.s32 	%p43, %r148, %r115;
	and.pred  	%p44, %p42, %p43;
	and.pred  	%p45, %p1, %p44;
	mov.b32 	%r307, 0;
	not.pred 	%p46, %p45;
	@%p46 bra 	$L__BB0_19;
	ld.global.u32 	%r307, [%rd3+24];
$L__BB0_19:
	neg.s32 	%r150, %r307;
	st.shared.u32 	[%r22+24], %r150;
	add.s32 	%r151, %r19, 7;
	setp.gt.s32 	%p47, %r151, -1;
	setp.lt.s32 	%p48, %r151, %r115;
	and.pred  	%p49, %p47, %p48;
	and.pred  	%p50, %p1, %p49;
	mov.b32 	%r308, 0;
	not.pred 	%p51, %p50;
	@%p51 bra 	$L__BB0_21;
	ld.global.u32 	%r308, [%rd3+28];
$L__BB0_21:
	neg.s32 	%r152, %r308;
	st.shared.u32 	[%r22+28], %r152;
	add.s32 	%r310, %r310, 8;
	add.s32 	%r309, %r309, 8;
	add.s32 	%r153, %r309, %r117;
	setp.ne.s32 	%p52, %r153, %r12;
	@%p52 bra 	$L__BB0_5;
$L__BB0_22:
	setp.lt.u32 	%p53, %r11, 3;
	@%p53 bra 	$L__BB0_32;
	add.s32 	%r41, %r309, %r7;
	setp.gt.s32 	%p54, %r41, -1;
	setp.lt.s32 	%p55, %r41, %r115;
	and.pred  	%p56, %p54, %p55;
	and.pred  	%p58, %p1, %p56;
	add.s32 	%r155, %r41, %r16;
	mul.wide.s32 	%rd12, %r155, 4;
	add.s64 	%rd4, %rd2, %rd12;
	mov.b32 	%r311, 0;
	not.pred 	%p59, %p58;
	@%p59 bra 	$L__BB0_25;
	ld.global.u32 	%r311, [%rd4];
$L__BB0_25:
	neg.s32 	%r157, %r311;
	add.s32 	%r158, %r310, %r10;
	shl.b32 	%r159, %r158, 2;
	mov.u32 	%r160, neighbors;
	add.s32 	%r44, %r160, %r159;
	st.shared.u32 	[%r44], %r157;
	add.s32 	%r161, %r41, 1;
	setp.gt.s32 	%p60, %r161, -1;
	setp.lt.s32 	%p61, %r161, %r115;
	and.pred  	%p62, %p60, %p61;
	and.pred  	%p63, %p1, %p62;
	mov.b32 	%r312, 0;
	not.pred 	%p64, %p63;
	@%p64 bra 	$L__BB0_27;
	ld.global.u32 	%r312, [%rd4+4];
$L__BB0_27:
	neg.s32 	%r163, %r312;
	st.shared.u32 	[%r44+4], %r163;
	add.s32 	%r164, %r41, 2;
	setp.gt.s32 	%p65, %r164, -1;
	setp.lt.s32 	%p66, %r164, %r115;
	and.pred  	%p67, %p65, %p66;
	and.pred  	%p68, %p1, %p67;
	mov.b32 	%r313, 0;
	not.pred 	%p69, %p68;
	@%p69 bra 	$L__BB0_29;
	ld.global.u32 	%r313, [%rd4+8];
$L__BB0_29:
	neg.s32 	%r166, %r313;
	st.shared.u32 	[%r44+8], %r166;
	add.s32 	%r167, %r41, 3;
	setp.gt.s32 	%p70, %r167, -1;
	setp.lt.s32 	%p71, %r167, %r115;
	and.pred  	%p72, %p70, %p71;
	and.pred  	%p73, %p1, %p72;
	mov.b32 	%r314, 0;
	not.pred 	%p74, %p73;
	@%p74 bra 	$L__BB0_31;
	ld.global.u32 	%r314, [%rd4+12];
$L__BB0_31:
	neg.s32 	%r168, %r314;
	st.shared.u32 	[%r44+12], %r168;
	add.s32 	%r310, %r310, 4;
	add.s32 	%r309, %r309, 4;
$L__BB0_32:
	setp.eq.s32 	%p75, %r13, 0;
	@%p75 bra 	$L__BB0_38;
	add.s32 	%r55, %r309, %r7;
	setp.gt.s32 	%p76, %r55, -1;
	setp.lt.s32 	%p77, %r55, %r115;
	and.pred  	%p78, %p76, %p77;
	and.pred  	%p80, %p1, %p78;
	add.s32 	%r170, %r55, %r16;
	mul.wide.s32 	%rd13, %r170, 4;
	add.s64 	%rd5, %rd2, %rd13;
	mov.b32 	%r317, 0;
	not.pred 	%p81, %p80;
	@%p81 bra 	$L__BB0_35;
	ld.global.u32 	%r317, [%rd5];
$L__BB0_35:
	neg.s32 	%r172, %r317;
	add.s32 	%r173, %r310, %r10;
	shl.b32 	%r174, %r173, 2;
	mov.u32 	%r175, neighbors;
	add.s32 	%r58, %r175, %r174;
	st.shared.u32 	[%r58], %r172;
	add.s32 	%r176, %r55, 1;
	setp.gt.s32 	%p82, %r176, -1;
	setp.lt.s32 	%p83, %r176, %r115;
	and.pred  	%p84, %p82, %p83;
	and.pred  	%p85, %p1, %p84;
	mov.b32 	%r318, 0;
	not.pred 	%p86, %p85;
	@%p86 bra 	$L__BB0_37;
	ld.global.u32 	%r318, [%rd5+4];
$L__BB0_37:
	neg.s32 	%r177, %r318;
	st.shared.u32 	[%r58+4], %r177;
	add.s32 	%r310, %r310, 2;
	add.s32 	%r309, %r309, 2;
$L__BB0_38:
	add.s32 	%r65, %r309, %r7;
	setp.gt.s32 	%p87, %r65, -1;
	setp.lt.s32 	%p88, %r65, %r115;
	and.pred  	%p89, %p87, %p88;
	and.pred  	%p91, %p1, %p89;
	mov.b32 	%r321, 0;
	not.pred 	%p92, %p91;
	@%p92 bra 	$L__BB0_40;
	add.s32 	%r179, %r65, %r16;
	mul.wide.s32 	%rd14, %r179, 4;
	add.s64 	%rd15, %rd2, %rd14;
	ld.global.u32 	%r321, [%rd15];
$L__BB0_40:
	neg.s32 	%r180, %r321;
	add.s32 	%r181, %r310, %r10;
	shl.b32 	%r182, %r181, 2;
	mov.u32 	%r183, neighbors;
	add.s32 	%r184, %r183, %r182;
	st.shared.u32 	[%r184], %r180;
	add.s32 	%r310, %r310, 1;
	add.s32 	%r69, %r297, 1;
	setp.ne.s32 	%p93, %r297, %r117;
	mov.u32 	%r297, %r69;
	@%p93 bra 	$L__BB0_3;
$L__BB0_41:
	setp.lt.s32 	%p94, %r117, 0;
	bar.sync 	0;
	mov.b32 	%r331, 0;
	@%p94 bra 	$L__BB0_53;
	mul.lo.s32 	%r70, %r3, %r8;
	max.s32 	%r71, %r1, 0;
	add.s32 	%r72, %r71, 1;
	and.b32  	%r73, %r72, 2147483632;
	and.b32  	%r74, %r71, 2;
	neg.s32 	%r75, %r73;
	shl.b32 	%r187, %r70, 2;
	mov.u32 	%r188, neighbors;
	add.s32 	%r189, %r187, %r188;
	add.s32 	%r76, %r189, 32;
	add.s64 	%rd6, %rd1, 32;
	mov.b32 	%r322, 0;
	mov.u32 	%r331, %r322;
	mov.u32 	%r324, %r322;
$L__BB0_43:
	setp.lt.s32 	%p95, %r1, 15;
	mul.lo.s32 	%r80, %r322, %r116;
	mov.b32 	%r333, 0;
	mov.u32 	%r332, %r324;
	@%p95 bra 	$L__BB0_46;
	shl.b32 	%r191, %r324, 2;
	add.s32 	%r326, %r76, %r191;
	mov.u32 	%r325, %r80;
	mov.u32 	%r327, %r75;
	mov.u32 	%r332, %r324;
$L__BB0_45:
	.pragma "nounroll";
	mul.wide.s32 	%rd16, %r325, 4;
	add.s64 	%rd17, %rd6, %rd16;
	ld.shared.u32 	%r192, [%r326+-32];
	ld.global.u32 	%r193, [%rd17+-32];
	mad.lo.s32 	%r194, %r193, %r192, %r331;
	ld.shared.u32 	%r195, [%r326+-28];
	ld.global.u32 	%r196, [%rd17+-28];
	mad.lo.s32 	%r197, %r196, %r195, %r194;
	ld.shared.u32 	%r198, [%r326+-24];
	ld.global.u32 	%r199, [%rd17+-24];
	mad.lo.s32 	%r200, %r199, %r198, %r197;
	ld.shared.u32 	%r201, [%r326+-20];
	ld.global.u32 	%r202, [%rd17+-20];
	mad.lo.s32 	%r203, %r202, %r201, %r200;
	ld.shared.u32 	%r204, [%r326+-16];
	ld.global.u32 	%r205, [%rd17+-16];
	mad.lo.s32 	%r206, %r205, %r204, %r203;
	ld.shared.u32 	%r207, [%r326+-12];
	ld.global.u32 	%r208, [%rd17+-12];
	mad.lo.s32 	%r209, %r208, %r207, %r206;
	ld.shared.u32 	%r210, [%r326+-8];
	ld.global.u32 	%r211, [%rd17+-8];
	mad.lo.s32 	%r212, %r211, %r210, %r209;
	ld.shared.u32 	%r213, [%r326+-4];
	ld.global.u32 	%r214, [%rd17+-4];
	mad.lo.s32 	%r215, %r214, %r213, %r212;
	ld.shared.u32 	%r216, [%r326];
	ld.global.u32 	%r217, [%rd17];
	mad.lo.s32 	%r218, %r217, %r216, %r215;
	ld.shared.u32 	%r219, [%r326+4];
	ld.global.u32 	%r220, [%rd17+4];
	mad.lo.s32 	%r221, %r220, %r219, %r218;
	ld.shared.u32 	%r222, [%r326+8];
	ld.global.u32 	%r223, [%rd17+8];
	mad.lo.s32 	%r224, %r223, %r222, %r221;
	ld.shared.u32 	%r225, [%r326+12];
	ld.global.u32 	%r226, [%rd17+12];
	mad.lo.s32 	%r227, %r226, %r225, %r224;
	ld.shared.u32 	%r228, [%r326+16];
	ld.global.u32 	%r229, [%rd17+16];
	mad.lo.s32 	%r230, %r229, %r228, %r227;
	ld.shared.u32 	%r231, [%r326+20];
	ld.global.u32 	%r232, [%rd17+20];
	mad.lo.s32 	%r233, %r232, %r231, %r230;
	ld.shared.u32 	%r234, [%r326+24];
	ld.global.u32 	%r235, [%rd17+24];
	mad.lo.s32 	%r236, %r235, %r234, %r233;
	ld.shared.u32 	%r237, [%r326+28];
	ld.global.u32 	%r238, [%rd17+28];
	mad.lo.s32 	%r331, %r238, %r237, %r236;
	add.s32 	%r332, %r332, 16;
	add.s32 	%r327, %r327, 16;
	add.s32 	%r326, %r326, 64;
	add.s32 	%r325, %r325, 16;
	setp.ne.s32 	%p96, %r327, 0;
	mov.u32 	%r333, %r73;
	@%p96 bra 	$L__BB0_45;
$L__BB0_46:
	and.b32  	%r239, %r71, 14;
	setp.lt.u32 	%p97, %r239, 7;
	@%p97 bra 	$L__BB0_48;
	add.s32 	%r240, %r332, %r70;
	shl.b32 	%r241, %r240, 2;
	add.s32 	%r243, %r188, %r241;
	ld.shared.u32 	%r244, [%r243];
	add.s32 	%r245, %r333, %r80;
	mul.wide.s32 	%rd18, %r245, 4;
	add.s64 	%rd19, %rd1, %rd18;
	ld.global.u32 	%r246, [%rd19];
	mad.lo.s32 	%r247, %r246, %r244, %r331;
	ld.shared.u32 	%r248, [%r243+4];
	ld.global.u32 	%r249, [%rd19+4];
	mad.lo.s32 	%r250, %r249, %r248, %r247;
	ld.shared.u32 	%r251, [%r243+8];
	ld.global.u32 	%r252, [%rd19+8];
	mad.lo.s32 	%r253, %r252, %r251, %r250;
	ld.shared.u32 	%r254, [%r243+12];
	ld.global.u32 	%r255, [%rd19+12];
	mad.lo.s32 	%r256, %r255, %r254, %r253;
	ld.shared.u32 	%r257, [%r243+16];
	ld.global.u32 	%r258, [%rd19+16];
	mad.lo.s32 	%r259, %r258, %r257, %r256;
	ld.shared.u32 	%r260, [%r243+20];
	ld.global.u32 	%r261, [%rd19+20];
	mad.lo.s32 	%r262, %r261, %r260, %r259;
	ld.shared.u32 	%r263, [%r243+24];
	ld.global.u32 	%r264, [%rd19+24];
	mad.lo.s32 	%r265, %r264, %r263, %r262;
	ld.shared.u32 	%r266, [%r243+28];
	ld.global.u32 	%r267, [%rd19+28];
	mad.lo.s32 	%r331, %r267, %r266, %r265;
	add.s32 	%r332, %r332, 8;
	add.s32 	%r333, %r333, 8;
$L__BB0_48:
	and.b32  	%r268, %r71, 6;
	setp.lt.u32 	%p98, %r268, 3;
	@%p98 bra 	$L__BB0_50;
	add.s32 	%r269, %r332, %r70;
	shl.b32 	%r270, %r269, 2;
	add.s32 	%r272, %r188, %r270;
	ld.shared.u32 	%r273, [%r272];
	add.s32 	%r274, %r333, %r80;
	mul.wide.s32 	%rd20, %r274, 4;
	add.s64 	%rd21, %rd1, %rd20;
	ld.global.u32 	%r275, [%rd21];
	mad.lo.s32 	%r276, %r275, %r273, %r331;
	ld.shared.u32 	%r277, [%r272+4];
	ld.global.u32 	%r278, [%rd21+4];
	mad.lo.s32 	%r279, %r278, %r277, %r276;
	ld.shared.u32 	%r280, [%r272+8];
	ld.global.u32 	%r281, [%rd21+8];
	mad.lo.s32 	%r282, %r281, %r280, %r279;
	ld.shared.u32 	%r283, [%r272+12];
	ld.global.u32 	%r284, [%rd21+12];
	mad.lo.s32 	%r331, %r284, %r283, %r282;
	add.s32 	%r332, %r332, 4;
	add.s32 	%r333, %r333, 4;
$L__BB0_50:
	setp.eq.s32 	%p99, %r74, 0;
	add.s32 	%r285, %r332, %r70;
	shl.b32 	%r286, %r285, 2;
	add.s32 	%r107, %r188, %r286;
	ld.shared.u32 	%r288, [%r107];
	add.s32 	%r289, %r333, %r80;
	mul.wide.s32 	%rd22, %r289, 4;
	add.s64 	%rd7, %rd1, %rd22;
	ld.global.u32 	%r290, [%rd7];
	mad.lo.s32 	%r331, %r290, %r288, %r331;
	@%p99 bra 	$L__BB0_52;
	ld.shared.u32 	%r291, [%r107+4];
	ld.global.u32 	%r292, [%rd7+4];
	mad.lo.s32 	%r293, %r292, %r291, %r331;
	ld.shared.u32 	%r294, [%r107+8];
	ld.global.u32 	%r295, [%rd7+8];
	mad.lo.s32 	%r331, %r295, %r294, %r293;
$L__BB0_52:
	add.s32 	%r111, %r322, 1;
	setp.ne.s32 	%p100, %r322, %r71;
	add.s32 	%r324, %r72, %r324;
	mov.u32 	%r322, %r111;
	@%p100 bra 	$L__BB0_43;
$L__BB0_53:
	mad.lo.s32 	%r296, %r115, %r5, %r7;
	cvta.to.global.u64 	%rd23, %rd8;
	mul.wide.s32 	%rd24, %r296, 4;
	add.s64 	%rd25, %rd23, %rd24;
	st.global.u32 	[%rd25], %r331;
$L__BB0_54:
	ret;

}


// ===== COMPILED SASS (sm_100) =====

	.target	sm_100

	.elftype	@"ET_EXEC"


//--------------------- .note.nv.tkinfo           --------------------------
	.section	.note.nv.tkinfo,"",@"SHT_NOTE"
	.sectionflags	@"SHF_NOTE_NV_TKINFO"
	.tkinfo
        /*0018*/ 	.word	0x00000002
        /*0030*/ 	.string	""
        /*0030*/ 	.string	"ptxas"
        /*0030*/ 	.string	"Cuda compilation tools, release 13.0, V13.0.88"
        /*0030*/ 	.string	"Build cuda_13.0.r13.0/compiler.36424714_0"
        /*0030*/ 	.string	"-arch sm_100 -m 64 "



//--------------------- .note.nv.cuinfo           --------------------------
	.section	.note.nv.cuinfo,"",@"SHT_NOTE"
	.sectionflags	@"SHF_NOTE_NV_CUINFO"
        /*0018*/ 	.short	0x0002
        /*001a*/ 	.short	0x0064
        /*001c*/ 	.short	0x0082
	.zero		2


//--------------------- .nv.info                  --------------------------
	.section	.nv.info,"",@"SHT_CUDA_INFO"
	.align	4


	//----- nvinfo : EIATTR_REGCOUNT
	.align		4
        /*0000*/ 	.byte	0x04, 0x2f
        /*0002*/ 	.short	(.L_1 - .L_0)
	.align		4
.L_0:
        /*0004*/ 	.word	index@(_Z18same_convolution2DPiiiS_iiiS_)
        /*0008*/ 	.word	0x0000001e


	//----- nvinfo : EIATTR_FRAME_SIZE
	.align		4
.L_1:
        /*000c*/ 	.byte	0x04, 0x11
        /*000e*/ 	.short	(.L_3 - .L_2)
	.align		4
.L_2:
        /*0010*/ 	.word	index@(_Z18same_convolution2DPiiiS_iiiS_)
        /*0014*/ 	.word	0x00000000


	//----- nvinfo : EIATTR_MIN_STACK_SIZE
	.align		4
.L_3:
        /*0018*/ 	.byte	0x04, 0x12
        /*001a*/ 	.short	(.L_5 - .L_4)
	.align		4
.L_4:
        /*001c*/ 	.word	index@(_Z18same_convolution2DPiiiS_iiiS_)
        /*0020*/ 	.word	0x00000000
.L_5:


//--------------------- .nv.compat                --------------------------
	.section	.nv.compat,"",@"SHT_CUDA_COMPAT_INFO"
	.align	4
        /*0000*/ 	.byte	0x02, 0x09, 0x00, 0x00, 0x02, 0x02, 0x01, 0x00, 0x02, 0x05, 0x05, 0x00, 0x03, 0x07, 0x01, 0x01
        /*0010*/ 	.byte	0x02, 0x03, 0x00, 0x00, 0x02, 0x06, 0x01, 0x00, 0x04, 0x0b, 0x08, 0x00, 0x09, 0x00, 0x00, 0x00
        /*0020*/ 	.byte	0x00, 0x00, 0x00, 0x00


//--------------------- .nv.info._Z18same_convolution2DPiiiS_iiiS_ --------------------------
	.section	.nv.info._Z18same_convolution2DPiiiS_iiiS_,"",@"SHT_CUDA_INFO"
	.sectionflags	@""
	.align	4


	//----- nvinfo : EIATTR_CUDA_API_VERSION
	.align		4
        /*0000*/ 	.byte	0x04, 0x37
        /*0002*/ 	.short	(.L_7 - .L_6)
.L_6:
        /*0004*/ 	.word	0x00000082


	//----- nvinfo : EIATTR_KPARAM_INFO
	.align		4
.L_7:
        /*0008*/ 	.byte	0x04, 0x17
        /*000a*/ 	.short	(.L_9 - .L_8)
.L_8:
        /*000c*/ 	.word	0x00000000
        /*0010*/ 	.short	0x0007
        /*0012*/ 	.short	0x0028
        /*0014*/ 	.byte	0x00, 0xf5, 0x21, 0x00


	//----- nvinfo : EIATTR_KPARAM_INFO
	.align		4
.L_9:
        /*0018*/ 	.byte	0x04, 0x17
        /*001a*/ 	.short	(.L_11 - .L_10)
.L_10:
        /*001c*/ 	.word	0x00000000
        /*0020*/ 	.short	0x0006
        /*0022*/ 	.short	0x0020
        /*0024*/ 	.byte	0x00, 0xf0, 0x11, 0x00


	//----- nvinfo : EIATTR_KPARAM_INFO
	.align		4
.L_11:
        /*0028*/ 	.byte	0x04, 0x17
        /*002a*/ 	.short	(.L_13 - .L_12)
.L_12:
        /*002c*/ 	.word	0x00000000
        /*0030*/ 	.short	0x0005
        /*0032*/ 	.short	0x001c
        /*0034*/ 	.byte	0x00, 0xf0, 0x11, 0x00


	//----- nvinfo : EIATTR_KPARAM_INFO
	.align		4
.L_13:
        /*0038*/ 	.byte	0x04, 0x17
        /*003a*/ 	.short	(.L_15 - .L_14)
.L_14:
        /*003c*/ 	.word	0x00000000
        /*0040*/ 	.short	0x0004
        /*0042*/ 	.short	0x0018
        /*0044*/ 	.byte	0x00, 0xf0, 0x11, 0x00


	//----- nvinfo : EIATTR_KPARAM_INFO
	.align		4
.L_15:
        /*0048*/ 	.byte	0x04, 0x17
        /*004a*/ 	.short	(.L_17 - .L_16)
.L_16:
        /*004c*/ 	.word	0x00000000
        /*0050*/ 	.short	0x0003
        /*0052*/ 	.short	0x0010
        /*0054*/ 	.byte	0x00, 0xf5, 0x21, 0x00


	//----- nvinfo : EIATTR_KPARAM_INFO
	.align		4
.L_17:
        /*0058*/ 	.byte	0x04, 0x17
        /*005a*/ 	.short	(.L_19 - .L_18)
.L_18:
        /*005c*/ 	.word	0x00000000
        /*0060*/ 	.short	0x0002
        /*0062*/ 	.short	0x000c
        /*0064*/ 	.byte	0x00, 0xf0, 0x11, 0x00


	//----- nvinfo : EIATTR_KPARAM_INFO
	.align		4
.L_19:
        /*0068*/ 	.byte	0x04, 0x17
        /*006a*/ 	.short	(.L_21 - .L_20)
.L_20:
        /*006c*/ 	.word	0x00000000
        /*0070*/ 	.short	0x0001
        /*0072*/ 	.short	0x0008
        /*0074*/ 	.byte	0x00, 0xf0, 0x11, 0x00


	//----- nvinfo : EIATTR_KPARAM_INFO
	.align		4
.L_21:
        /*0078*/ 	.byte	0x04, 0x17
        /*007a*/ 	.short	(.L_23 - .L_22)
.L_22:
        /*007c*/ 	.word	0x00000000
        /*0080*/ 	.short	0x0000
        /*0082*/ 	.short	0x0000
        /*0084*/ 	.byte	0x00, 0xf5, 0x21, 0x00


	//----- nvinfo : EIATTR_SPARSE_MMA_MASK
	.align		4
.L_23:
        /*0088*/ 	.byte	0x03, 0x50
        /*008a*/ 	.short	0x0000


	//----- nvinfo : EIATTR_MAXREG_COUNT
	.align		4
        /*008c*/ 	.byte	0x03, 0x1b
        /*008e*/ 	.short	0x00ff


	//----- nvinfo : EIATTR_NUM_BARRIERS
	.align		4
        /*0090*/ 	.byte	0x02, 0x4c
        /*0092*/ 	.byte	0x01
	.zero		1


	//----- nvinfo : EIATTR_MERCURY_ISA_VERSION
	.align		4
        /*0094*/ 	.byte	0x03, 0x5f
        /*0096*/ 	.short	0x0101


	//----- nvinfo : EIATTR_VRC_CTA_INIT_COUNT
	.align		4
        /*0098*/ 	.byte	0x02, 0x4a
	.zero		1
	.zero		1


	//----- nvinfo : EIATTR_EXIT_INSTR_OFFSETS
	.align		4
        /*009c*/ 	.byte	0x04, 0x1c
        /*009e*/ 	.short	(.L_25 - .L_24)


	//   ....[0]....
.L_24:
        /*00a0*/ 	.word	0x000000e0


	//   ....[1]....
        /*00a4*/ 	.word	0x00001790


	//----- nvinfo : EIATTR_CBANK_PARAM_SIZE
	.align		4
.L_25:
        /*00a8*/ 	.byte	0x03, 0x19
        /*00aa*/ 	.short	0x0030


	//----- nvinfo : EIATTR_PARAM_CBANK
	.align		4
        /*00ac*/ 	.byte	0x04, 0x0a
        /*00ae*/ 	.short	(.L_27 - .L_26)
	.align		4
.L_26:
        /*00b0*/ 	.word	index@(.nv.constant0._Z18same_convolution2DPiiiS_iiiS_)
        /*00b4*/ 	.short	0x0380
        /*00b6*/ 	.short	0x0030


	//----- nvinfo : EIATTR_SW_WAR
	.align		4
.L_27:
        /*00b8*/ 	.byte	0x04, 0x36
        /*00ba*/ 	.short	(.L_29 - .L_28)
.L_28:
        /*00bc*/ 	.word	0x00000008
.L_29:


//--------------------- .nv.callgraph             --------------------------
	.section	.nv.callgraph,"",@"SHT_CUDA_CALLGRAPH"
	.align	4
	.sectionentsize	8
	.align		4
        /*0000*/ 	.word	0x00000000
	.align		4
        /*0004*/ 	.word	0xffffffff
	.align		4
        /*0008*/ 	.word	0x00000000
	.align		4
        /*000c*/ 	.word	0xfffffffe
	.align		4
        /*0010*/ 	.word	0x00000000
	.align		4
        /*0014*/ 	.word	0xfffffffd
	.align		4
        /*0018*/ 	.word	0x00000000
	.align		4
        /*001c*/ 	.word	0xfffffffc


//--------------------- .text._Z18same_convolution2DPiiiS_iiiS_ --------------------------
	.section	.text._Z18same_convolution2DPiiiS_iiiS_,"ax",@progbits
	.align	128
        .global         _Z18same_convolution2DPiiiS_iiiS_
        .type           _Z18same_convolution2DPiiiS_iiiS_,@function
        .size           _Z18same_convolution2DPiiiS_iiiS_,(.L_x_12 - _Z18same_convolution2DPiiiS_iiiS_)
        .other          _Z18same_convolution2DPiiiS_iiiS_,@"STO_CUDA_ENTRY STV_DEFAULT"
_Z18same_convolution2DPiiiS_iiiS_:
.text._Z18same_convolution2DPiiiS_iiiS_:
[----:B------:R-:W-:Y:S01]  /*0000*/  LDC R1, c[0x0][0x37c] ;  /* 0x0000df00ff017b82 */ /* 0x000fe20000000800 */
[----:B------:R-:W0:Y:S07]  /*0010*/  S2R R2, SR_TID.X ;  /* 0x0000000000027919 */ /* 0x000e2e0000002100 */
[----:B------:R-:W1:Y:S01]  /*0020*/  LDC R0, c[0x0][0x364] ;  /* 0x0000d900ff007b82 */ /* 0x000e620000000800 */
[----:B------:R-:W2:Y:S01]  /*0030*/  LDCU.64 UR6, c[0x0][0x388] ;  /* 0x00007100ff0677ac */ /* 0x000ea20008000a00 */
[----:B------:R-:W1:Y:S01]  /*0040*/  S2R R11, SR_TID.Y ;  /* 0x00000000000b7919 */ /* 0x000e620000002200 */
[----:B------:R-:W3:Y:S05]  /*0050*/  LDCU UR15, c[0x0][0x3a0] ;  /* 0x00007400ff0f77ac */ /* 0x000eea0008000800 */
[----:B------:R-:W0:Y:S08]  /*0060*/  S2UR UR5, SR_CTAID.X ;  /* 0x00000000000579c3 */ /* 0x000e300000002500 */
[----:B------:R-:W0:Y:S08]  /*0070*/  LDC R3, c[0x0][0x360] ;  /* 0x0000d800ff037b82 */ /* 0x000e300000000800 */
[----:B------:R-:W1:Y:S01]  /*0080*/  S2UR UR4, SR_CTAID.Y ;  /* 0x00000000000479c3 */ /* 0x000e620000002600 */
[----:B0-----:R-:W-:-:S05]  /*0090*/  IMAD R14, R3, UR5, R2 ;  /* 0x00000005030e7c24 */ /* 0x001fca000f8e0202 */
[----:B--2---:R-:W-:Y:S01]  /*00a0*/  ISETP.GE.AND P0, PT, R14, UR7, PT ;  /* 0x000000070e007c0c */ /* 0x004fe2000bf06270 */
[----:B-1----:R-:W-:-:S05]  /*00b0*/  IMAD R13, R0, UR4, R11 ;  /* 0x00000004000d7c24 */ /* 0x002fca000f8e020b */
[----:B------:R-:W-:-:S04]  /*00c0*/  ISETP.GE.OR P0, PT, R13, UR6, P0 ;  /* 0x000000060d007c0c */ /* 0x000fc80008706670 */
[----:B------:R-:W-:-:S13]  /*00d0*/  ISETP.LT.OR P0, PT, R14, RZ, P0 ;  /* 0x000000ff0e00720c */ /* 0x000fda0000701670 */
[----:B---3--:R-:W-:Y:S05]  /*00e0*/  @P0 EXIT ;  /* 0x000000000000094d */ /* 0x008fea0003800000 */
[----:B------:R-:W-:Y:S01]  /*00f0*/  UISETP.GE.AND UP0, UPT, UR15, URZ, UPT ;  /* 0x000000ff0f00728c */ /* 0x000fe2000bf06270 */
[----:B------:R-:W-:Y:S01]  /*0100*/  IMAD R11, R11, 0x10, R2 ;  /* 0x000000100b0b7824 */ /* 0x000fe200078e0202 */
[----:B------:R-:W-:Y:S01]  /*0110*/  USHF.L.U32 UR14, UR15, 0x1, URZ ;  /* 0x000000010f0e7899 */ /* 0x000fe200080006ff */
[----:B------:R-:W0:Y:S03]  /*0120*/  LDCU.64 UR12, c[0x0][0x358] ;  /* 0x00006b00ff0c77ac */ /* 0x000e260008000a00 */
[----:B------:R-:W-:Y:S02]  /*0130*/  UIMAD UR4, UR14, UR14, UR14 ;  /* 0x0000000e0e0472a4 */ /* 0x000fe4000f8e020e */
[----:B------:R-:W-:Y:S02]  /*0140*/  UIADD3 UR11, UPT, UPT, -UR15, URZ, URZ ;  /* 0x000000ff0f0b7290 */ /* 0x000fe4000fffe1ff */
[----:B------:R-:W-:Y:S01]  /*0150*/  UIADD3 UR10, UPT, UPT, UR4, 0x1, UR14 ;  /* 0x00000001040a7890 */ /* 0x000fe2000fffe00e */
[----:B------:R-:W-:Y:S11]  /*0160*/  BRA.U !UP0, `(.L_x_0) ;  /* 0x0000000908f07547 */ /* 0x000ff6000b800000 */
[----:B------:R-:W-:Y:S01]  /*0170*/  UIADD3 UR4, UPT, UPT, UR14, 0x1, URZ ;  /* 0x000000010e047890 */ /* 0x000fe2000fffe0ff */
[----:B------:R-:W-:Y:S01]  /*0180*/  IMAD R16, R11, UR10, RZ ;  /* 0x0000000a0b107c24 */ /* 0x000fe2000f8e02ff */
[----:B------:R-:W-:Y:S02]  /*0190*/  ULOP3.LUT UR6, UR14, 0x6, URZ, 0xc0, !UPT ;  /* 0x000000060e067892 */ /* 0x000fe4000f8ec0ff */
[----:B------:R-:W-:Y:S02]  /*01a0*/  ULOP3.LUT UR5, UR4, 0xfffffff8, URZ, 0xc0, !UPT ;  /* 0xfffffff804057892 */ /* 0x000fe4000f8ec0ff */
[----:B------:R-:W-:Y:S01]  /*01b0*/  UISETP.GE.U32.AND UP0, UPT, UR6, 0x3, UPT ;  /* 0x000000030600788c */ /* 0x000fe2000bf06070 */
[----:B------:R-:W-:Y:S02]  /*01c0*/  UMOV UR4, URZ ;  /* 0x000000ff00047c82 */ /* 0x000fe40008000000 */
[----:B------:R-:W-:-:S08]  /*01d0*/  UMOV UR6, UR11 ;  /* 0x0000000b00067c82 */ /* 0x000fd00008000000 */
.L_x_5:
[----:B-1----:R-:W1:Y:S01]  /*01e0*/  LDCU UR7, c[0x0][0x388] ;  /* 0x00007100ff0777ac */ /* 0x002e620008000800 */
[----:B------:R-:W-:Y:S01]  /*01f0*/  VIADD R0, R13, UR6 ;  /* 0x000000060d007c36 */ /* 0x000fe20008000000 */
[----:B------:R-:W2:Y:S01]  /*0200*/  LDCU UR15, c[0x0][0x3a0] ;  /* 0x00007400ff0f77ac */ /* 0x000ea20008000800 */
[----:B------:R-:W-:-:S03]  /*0210*/  UISETP.GE.U32.AND UP2, UPT, UR14, 0x7, UPT ;  /* 0x000000070e00788c */ /* 0x000fc6000bf46070 */
[----:B-1----:R-:W-:Y:S01]  /*0220*/  ISETP.GE.AND P0, PT, R0, UR7, PT ;  /* 0x0000000700007c0c */ /* 0x002fe2000bf06270 */
[----:B------:R-:W-:-:S03]  /*0230*/  UMOV UR7, UR11 ;  /* 0x0000000b00077c82 */ /* 0x000fc60008000000 */
[----:B------:R-:W-:Y:S01]  /*0240*/  ISETP.GT.AND P0, PT, R0, -0x1, !P0 ;  /* 0xffffffff0000780c */ /* 0x000fe20004704270 */
[----:B--2---:R-:W-:Y:S01]  /*0250*/  ULOP3.LUT UP1, URZ, UR15, 0x1, URZ, 0xc0, !UPT ;  /* 0x000000010fff7892 */ /* 0x004fe2000f82c0ff */
[----:B----4-:R-:W-:Y:S11]  /*0260*/  BRA.U !UP2, `(.L_x_1) ;  /* 0x000000050a407547 */ /* 0x010ff6000b800000 */
[----:B------:R-:W1:Y:S01]  /*0270*/  LDC.64 R2, c[0x0][0x380] ;  /* 0x0000e000ff027b82 */ /* 0x000e620000000a00 */
[----:B------:R-:W2:Y:S01]  /*0280*/  LDCU UR16, c[0x0][0x38c] ;  /* 0x00007180ff1077ac */ /* 0x000ea20008000800 */
[----:B------:R-:W3:Y:S01]  /*0290*/  LDCU UR17, c[0x0][0x3a0] ;  /* 0x00007400ff1177ac */ /* 0x000ee20008000800 */
[----:B------:R-:W-:-:S05]  /*02a0*/  UMOV UR7, UR11 ;  /* 0x0000000b00077c82 */ /* 0x000fca0008000000 */
.L_x_2:
[----:B----4-:R-:W-:Y:S01]  /*02b0*/  IADD3 R7, PT, PT, R14, UR7, RZ ;  /* 0x000000070e077c10 */ /* 0x010fe2000fffe0ff */
[----:B------:R-:W-:-:S03]  /*02c0*/  IMAD.MOV.U32 R8, RZ, RZ, RZ ;  /* 0x000000ffff087224 */ /* 0x000fc600078e00ff */
[C---:B--2---:R-:W-:Y:S01]  /*02d0*/  ISETP.GE.AND P6, PT, R7.reuse, UR16, PT ;  /* 0x0000001007007c0c */ /* 0x044fe2000bfc6270 */
[C---:B------:R-:W-:Y:S01]  /*02e0*/  VIADD R4, R7.reuse, 0x1 ;  /* 0x0000000107047836 */ /* 0x040fe20000000000 */
[C---:B------:R-:W-:Y:S01]  /*02f0*/  IADD3 R6, PT, PT, R7.reuse, 0x3, RZ ;  /* 0x0000000307067810 */ /* 0x040fe20007ffe0ff */
[C---:B------:R-:W-:Y:S01]  /*0300*/  VIADD R5, R7.reuse, 0x2 ;  /* 0x0000000207057836 */ /* 0x040fe20000000000 */
[C---:B------:R-:W-:Y:S01]  /*0310*/  ISETP.GT.AND P6, PT, R7.reuse, -0x1, !P6 ;  /* 0xffffffff0700780c */ /* 0x040fe200077c4270 */
[C---:B------:R-:W-:Y:S01]  /*0320*/  VIADD R10, R7.reuse, 0x5 ;  /* 0x00000005070a7836 */ /* 0x040fe20000000000 */
[C---:B------:R-:W-:Y:S01]  /*0330*/  ISETP.GE.AND P5, PT, R4.reuse, UR16, PT ;  /* 0x0000001004007c0c */ /* 0x040fe2000bfa6270 */
[----:B------:R-:W-:Y:S01]  /*0340*/  VIADD R12, R7, 0x6 ;  /* 0x00000006070c7836 */ /* 0x000fe20000000000 */
[----:B------:R-:W-:Y:S02]  /*0350*/  ISETP.GE.AND P1, PT, R5, UR16, PT ;  /* 0x0000001005007c0c */ /* 0x000fe4000bf26270 */
[----:B------:R-:W-:-:S02]  /*0360*/  ISETP.GT.AND P5, PT, R4, -0x1, !P5 ;  /* 0xffffffff0400780c */ /* 0x000fc40006fa4270 */
[----:B------:R-:W-:Y:S02]  /*0370*/  PLOP3.LUT P6, PT, P0, P6, PT, 0x80, 0x8 ;  /* 0x000000000008781c */ /* 0x000fe400007cd070 */
[----:B------:R-:W-:Y:S02]  /*0380*/  PLOP3.LUT P5, PT, P0, P5, PT, 0x80, 0x8 ;  /* 0x000000000008781c */ /* 0x000fe400007ab070 */
[----:B------:R-:W-:Y:S02]  /*0390*/  ISETP.GE.AND P2, PT, R6, UR16, PT ;  /* 0x0000001006007c0c */ /* 0x000fe4000bf46270 */
[----:B------:R-:W-:Y:S01]  /*03a0*/  ISETP.GT.AND P1, PT, R5, -0x1, !P1 ;  /* 0xffffffff0500780c */ /* 0x000fe20004f24270 */
[----:B------:R-:W-:Y:S01]  /*03b0*/  IMAD R5, R0, UR16, R7 ;  /* 0x0000001000057c24 */ /* 0x000fe2000f8e0207 */
[----:B------:R-:W-:Y:S01]  /*03c0*/  ISETP.GT.AND P2, PT, R6, -0x1, !P2 ;  /* 0xffffffff0600780c */ /* 0x000fe20005744270 */
[----:B------:R-:W-:Y:S01]  /*03d0*/  IMAD.MOV.U32 R6, RZ, RZ, RZ ;  /* 0x000000ffff067224 */ /* 0x000fe200078e00ff */
[----:B------:R-:W-:Y:S01]  /*03e0*/  IADD3 R9, PT, PT, R7, 0x4, RZ ;  /* 0x0000000407097810 */ /* 0x000fe20007ffe0ff */
[----:B-1----:R-:W-:Y:S01]  /*03f0*/  IMAD.WIDE R4, R5, 0x4, R2 ;  /* 0x0000000405047825 */ /* 0x002fe200078e0202 */
[----:B------:R-:W-:-:S02]  /*0400*/  IADD3 R7, PT, PT, R7, 0x7, RZ ;  /* 0x0000000707077810 */ /* 0x000fc40007ffe0ff */
[----:B------:R-:W-:Y:S02]  /*0410*/  ISETP.GE.AND P4, PT, R9, UR16, PT ;  /* 0x0000001009007c0c */ /* 0x000fe4000bf86270 */
[----:B0-----:R-:W2:Y:S01]  /*0420*/  @P6 LDG.E R6, desc[UR12][R4.64] ;  /* 0x0000000c04066981 */ /* 0x001ea2000c1e1900 */
[----:B------:R-:W-:Y:S02]  /*0430*/  ISETP.GE.AND P3, PT, R10, UR16, PT ;  /* 0x000000100a007c0c */ /* 0x000fe4000bf66270 */
[----:B------:R-:W-:Y:S01]  /*0440*/  ISETP.GE.AND P6, PT, R12, UR16, PT ;  /* 0x000000100c007c0c */ /* 0x000fe2000bfc6270 */
[----:B------:R-:W4:Y:S01]  /*0450*/  @P5 LDG.E R8, desc[UR12][R4.64+0x4] ;  /* 0x0000040c04085981 */ /* 0x000f22000c1e1900 */
[----:B------:R-:W-:Y:S02]  /*0460*/  ISETP.GE.AND P5, PT, R7, UR16, PT ;  /* 0x0000001007007c0c */ /* 0x000fe4000bfa6270 */
[----:B------:R-:W-:Y:S02]  /*0470*/  ISETP.GT.AND P4, PT, R9, -0x1, !P4 ;  /* 0xffffffff0900780c */ /* 0x000fe40006784270 */
[----:B------:R-:W-:-:S02]  /*0480*/  ISETP.GT.AND P3, PT, R10, -0x1, !P3 ;  /* 0xffffffff0a00780c */ /* 0x000fc40005f64270 */
[----:B------:R-:W-:Y:S02]  /*0490*/  ISETP.GT.AND P6, PT, R12, -0x1, !P6 ;  /* 0xffffffff0c00780c */ /* 0x000fe400077c4270 */
[----:B------:R-:W-:Y:S02]  /*04a0*/  ISETP.GT.AND P5, PT, R7, -0x1, !P5 ;  /* 0xffffffff0700780c */ /* 0x000fe40006fa4270 */
[----:B------:R-:W-:Y:S02]  /*04b0*/  PLOP3.LUT P1, PT, P0, P1, PT, 0x80, 0x8 ;  /* 0x000000000008781c */ /* 0x000fe40000723070 */
[----:B------:R-:W-:Y:S02]  /*04c0*/  PLOP3.LUT P2, PT, P0, P2, PT, 0x80, 0x8 ;  /* 0x000000000008781c */ /* 0x000fe40000745070 */
[----:B------:R-:W-:Y:S02]  /*04d0*/  PLOP3.LUT P4, PT, P0, P4, PT, 0x80, 0x8 ;  /* 0x000000000008781c */ /* 0x000fe40000789070 */
[----:B------:R-:W-:-:S02]  /*04e0*/  PLOP3.LUT P3, PT, P0, P3, PT, 0x80, 0x8 ;  /* 0x000000000008781c */ /* 0x000fc40000767070 */
[----:B------:R-:W-:Y:S02]  /*04f0*/  PLOP3.LUT P6, PT, P0, P6, PT, 0x80, 0x8 ;  /* 0x000000000008781c */ /* 0x000fe400007cd070 */
[----:B------:R-:W-:Y:S01]  /*0500*/  PLOP3.LUT P5, PT, P0, P5, PT, 0x80, 0x8 ;  /* 0x000000000008781c */ /* 0x000fe200007ab070 */
[----:B------:R-:W-:Y:S02]  /*0510*/  HFMA2 R12, -RZ, RZ, 0, 0 ;  /* 0x00000000ff0c7431 */ /* 0x000fe400000001ff */
[----:B------:R-:W-:Y:S01]  /*0520*/  IMAD.MOV.U32 R9, RZ, RZ, RZ ;  /* 0x000000ffff097224 */ /* 0x000fe200078e00ff */
[----:B------:R-:W-:Y:S01]  /*0530*/  MOV R18, RZ ;  /* 0x000000ff00127202 */ /* 0x000fe20000000f00 */
[----:B------:R-:W-:Y:S02]  /*0540*/  IMAD.MOV.U32 R10, RZ, RZ, RZ ;  /* 0x000000ffff0a7224 */ /* 0x000fe400078e00ff */
[----:B------:R-:W-:Y:S02]  /*0550*/  IMAD.MOV.U32 R15, RZ, RZ, RZ ;  /* 0x000000ffff0f7224 */ /* 0x000fe400078e00ff */
[----:B------:R-:W-:Y:S01]  /*0560*/  IMAD.MOV.U32 R17, RZ, RZ, RZ ;  /* 0x000000ffff117224 */ /* 0x000fe200078e00ff */
[----:B------:R-:W5:Y:S04]  /*0570*/  @P1 LDG.E R9, desc[UR12][R4.64+0x8] ;  /* 0x0000080c04091981 */ /* 0x000f68000c1e1900 */
[----:B------:R-:W5:Y:S04]  /*0580*/  @P2 LDG.E R10, desc[UR12][R4.64+0xc] ;  /* 0x00000c0c040a2981 */ /* 0x000f68000c1e1900 */
[----:B------:R-:W5:Y:S04]  /*0590*/  @P4 LDG.E R12, desc[UR12][R4.64+0x10] ;  /* 0x0000100c040c4981 */ /* 0x000f68000c1e1900 */
[----:B------:R-:W5:Y:S04]  /*05a0*/  @P3 LDG.E R15, desc[UR12][R4.64+0x14] ;  /* 0x0000140c040f3981 */ /* 0x000f68000c1e1900 */
[----:B------:R-:W5:Y:S04]  /*05b0*/  @P6 LDG.E R17, desc[UR12][R4.64+0x18] ;  /* 0x0000180c04116981 */ /* 0x000f68000c1e1900 */
[----:B------:R-:W5:Y:S01]  /*05c0*/  @P5 LDG.E R18, desc[UR12][R4.64+0x1c] ;  /* 0x00001c0c04125981 */ /* 0x000f62000c1e1900 */
[----:B------:R-:W0:Y:S01]  /*05d0*/  S2UR UR9, SR_CgaCtaId ;  /* 0x00000000000979c3 */ /* 0x000e220000008800 */
[----:B------:R-:W-:Y:S01]  /*05e0*/  UMOV UR8, 0x400 ;  /* 0x0000040000087882 */ /* 0x000fe20000000000 */
[----:B------:R-:W-:Y:S01]  /*05f0*/  VIADD R7, R16, UR4 ;  /* 0x0000000410077c36 */ /* 0x000fe20008000000 */
[----:B------:R-:W-:-:S02]  /*0600*/  UIADD3 UR7, UPT, UPT, UR7, 0x8, URZ ;  /* 0x0000000807077890 */ /* 0x000fc4000fffe0ff */
[----:B0-----:R-:W-:-:S06]  /*0610*/  ULEA UR8, UR9, UR8, 0x18 ;  /* 0x0000000809087291 */ /* 0x001fcc000f8ec0ff */
[----:B------:R-:W-:Y:S01]  /*0620*/  LEA R7, R7, UR8, 0x2 ;  /* 0x0000000807077c11 */ /* 0x000fe2000f8e10ff */
[----:B---3--:R-:W-:-:S04]  /*0630*/  UIADD3 UR8, UPT, UPT, UR7, UR17, URZ ;  /* 0x0000001107087290 */ /* 0x008fc8000fffe0ff */
[----:B------:R-:W-:Y:S02]  /*0640*/  UISETP.NE.AND UP2, UPT, UR8, UR5, UPT ;  /* 0x000000050800728c */ /* 0x000fe4000bf45270 */
[----:B------:R-:W-:Y:S01]  /*0650*/  UIADD3 UR4, UPT, UPT, UR4, 0x8, URZ ;  /* 0x0000000804047890 */ /* 0x000fe2000fffe0ff */
[----:B--2---:R-:W-:Y:S01]  /*0660*/  IMAD.MOV R6, RZ, RZ, -R6 ;  /* 0x000000ffff067224 */ /* 0x004fe200078e0a06 */
[----:B----4-:R-:W-:-:S04]  /*0670*/  IADD3 R8, PT, PT, -R8, RZ, RZ ;  /* 0x000000ff08087210 */ /* 0x010fc80007ffe1ff */
[----:B------:R4:W-:Y:S04]  /*0680*/  STS [R7], R6 ;  /* 0x0000000607007388 */ /* 0x0009e80000000800 */
[----:B------:R4:W-:Y:S01]  /*0690*/  STS [R7+0x4], R8 ;  /* 0x0000040807007388 */ /* 0x0009e20000000800 */
[----:B-----5:R-:W-:Y:S02]  /*06a0*/  IMAD.MOV R9, RZ, RZ, -R9 ;  /* 0x000000ffff097224 */ /* 0x020fe400078e0a09 */
[----:B------:R-:W-:Y:S01]  /*06b0*/  IMAD.MOV R10, RZ, RZ, -R10 ;  /* 0x000000ffff0a7224 */ /* 0x000fe200078e0a0a */
[----:B------:R-:W-:Y:S01]  /*06c0*/  IADD3 R12, PT, PT, -R12, RZ, RZ ;  /* 0x000000ff0c0c7210 */ /* 0x000fe20007ffe1ff */
[----:B------:R-:W-:Y:S02]  /*06d0*/  IMAD.MOV R15, RZ, RZ, -R15 ;  /* 0x000000ffff0f7224 */ /* 0x000fe400078e0a0f */
[----:B------:R-:W-:Y:S01]  /*06e0*/  IMAD.MOV R17, RZ, RZ, -R17 ;  /* 0x000000ffff117224 */ /* 0x000fe200078e0a11 */
[----:B------:R-:W-:Y:S01]  /*06f0*/  IADD3 R18, PT, PT, -R18, RZ, RZ ;  /* 0x000000ff12127210 */ /* 0x000fe20007ffe1ff */
[----:B------:R4:W-:Y:S04]  /*0700*/  STS [R7+0x8], R9 ;  /* 0x0000080907007388 */ /* 0x0009e80000000800 */
[----:B------:R4:W-:Y:S04]  /*0710*/  STS [R7+0xc], R10 ;  /* 0x00000c0a07007388 */ /* 0x0009e80000000800 */
[----:B------:R4:W-:Y:S04]  /*0720*/  STS [R7+0x10], R12 ;  /* 0x0000100c07007388 */ /* 0x0009e80000000800 */
[----:B------:R4:W-:Y:S04]  /*0730*/  STS [R7+0x14], R15 ;  /* 0x0000140f07007388 */ /* 0x0009e80000000800 */
[----:B------:R4:W-:Y:S04]  /*0740*/  STS [R7+0x18], R17 ;  /* 0x0000181107007388 */ /* 0x0009e80000000800 */
[----:B------:R4:W-:Y:S01]  /*0750*/  STS [R7+0x1c], R18 ;  /* 0x00001c1207007388 */ /* 0x0009e20000000800 */
[----:B------:R-:W-:Y:S05]  /*0760*/  BRA.U UP2, `(.L_x_2) ;  /* 0xfffffff902d07547 */ /* 0x000fea000b83ffff */
.L_x_1:
[----:B------:R-:W-:Y:S05]  /*0770*/  BRA.U !UP0, `(.L_x_3) ;  /* 0x0000000108a87547 */ /* 0x000fea000b800000 */
[----:B------:R-:W1:Y:S01]  /*0780*/  LDCU UR8, c[0x0][0x38c] ;  /* 0x00007180ff0877ac */ /* 0x000e620008000800 */
[----:B------:R-:W-:Y:S01]  /*0790*/  VIADD R5, R14, UR7 ;  /* 0x000000070e057c36 */ /* 0x000fe20008000000 */
[----:B------:R-:W2:Y:S01]  /*07a0*/  LDC.64 R2, c[0x0][0x380] ;  /* 0x0000e000ff027b82 */ /* 0x000ea20000000a00 */
[----:B----4-:R-:W-:Y:S02]  /*07b0*/  HFMA2 R8, -RZ, RZ, 0, 0 ;  /* 0x00000000ff087431 */ /* 0x010fe400000001ff */
[C---:B------:R-:W-:Y:S01]  /*07c0*/  VIADD R4, R5.reuse, 0x1 ;  /* 0x0000000105047836 */ /* 0x040fe20000000000 */
[C---:B------:R-:W-:Y:S01]  /*07d0*/  IADD3 R6, PT, PT, R5.reuse, 0x2, RZ ;  /* 0x0000000205067810 */ /* 0x040fe20007ffe0ff */
[----:B------:R-:W-:-:S03]  /*07e0*/  VIADD R7, R5, 0x3 ;  /* 0x0000000305077836 */ /* 0x000fc60000000000 */
[----:B-1----:R-:W-:Y:S02]  /*07f0*/  ISETP.GE.AND P4, PT, R4, UR8, PT ;  /* 0x0000000804007c0c */ /* 0x002fe4000bf86270 */
[----:B------:R-:W-:Y:S02]  /*0800*/  ISETP.GE.AND P3, PT, R5, UR8, PT ;  /* 0x0000000805007c0c */ /* 0x000fe4000bf66270 */
[----:B------:R-:W-:Y:S02]  /*0810*/  ISETP.GE.AND P1, PT, R6, UR8, PT ;  /* 0x0000000806007c0c */ /* 0x000fe4000bf26270 */
[----:B------:R-:W-:Y:S02]  /*0820*/  ISETP.GE.AND P2, PT, R7, UR8, PT ;  /* 0x0000000807007c0c */ /* 0x000fe4000bf46270 */
[----:B------:R-:W-:Y:S01]  /*0830*/  ISETP.GT.AND P4, PT, R4, -0x1, !P4 ;  /* 0xffffffff0400780c */ /* 0x000fe20006784270 */
[----:B------:R-:W-:Y:S01]  /*0840*/  IMAD.MOV.U32 R4, RZ, RZ, RZ ;  /* 0x000000ffff047224 */ /* 0x000fe200078e00ff */
[----:B------:R-:W-:Y:S01]  /*0850*/  ISETP.GT.AND P3, PT, R5, -0x1, !P3 ;  /* 0xffffffff0500780c */ /* 0x000fe20005f64270 */
[----:B------:R-:W-:Y:S01]  /*0860*/  IMAD R5, R0, UR8, R5 ;  /* 0x0000000800057c24 */ /* 0x000fe2000f8e0205 */
[----:B------:R-:W-:-:S02]  /*0870*/  ISETP.GT.AND P1, PT, R6, -0x1, !P1 ;  /* 0xffffffff0600780c */ /* 0x000fc40004f24270 */
[----:B------:R-:W-:Y:S02]  /*0880*/  ISETP.GT.AND P2, PT, R7, -0x1, !P2 ;  /* 0xffffffff0700780c */ /* 0x000fe40005744270 */
[----:B------:R-:W-:Y:S02]  /*0890*/  CS2R R6, SRZ ;  /* 0x0000000000067805 */ /* 0x000fe4000001ff00 */
[----:B------:R-:W-:Y:S01]  /*08a0*/  PLOP3.LUT P3, PT, P0, P3, PT, 0x80, 0x8 ;  /* 0x000000000008781c */ /* 0x000fe20000767070 */
[----:B--2---:R-:W-:Y:S01]  /*08b0*/  IMAD.WIDE R2, R5, 0x4, R2 ;  /* 0x0000000405027825 */ /* 0x004fe200078e0202 */
[----:B------:R-:W-:Y:S02]  /*08c0*/  PLOP3.LUT P4, PT, P0, P4, PT, 0x80, 0x8 ;  /* 0x000000000008781c */ /* 0x000fe40000789070 */
[----:B------:R-:W-:Y:S02]  /*08d0*/  PLOP3.LUT P1, PT, P0, P1, PT, 0x80, 0x8 ;  /* 0x000000000008781c */ /* 0x000fe40000723070 */
[----:B------:R-:W-:-:S07]  /*08e0*/  PLOP3.LUT P2, PT, P0, P2, PT, 0x80, 0x8 ;  /* 0x000000000008781c */ /* 0x000fce0000745070 */
[----:B0-----:R-:W2:Y:S04]  /*08f0*/  @P3 LDG.E R4, desc[UR12][R2.64] ;  /* 0x0000000c02043981 */ /* 0x001ea8000c1e1900 */
[----:B------:R-:W3:Y:S04]  /*0900*/  @P4 LDG.E R6, desc[UR12][R2.64+0x4] ;  /* 0x0000040c02064981 */ /* 0x000ee8000c1e1900 */
[----:B------:R-:W4:Y:S04]  /*0910*/  @P1 LDG.E R7, desc[UR12][R2.64+0x8] ;  /* 0x0000080c02071981 */ /* 0x000f28000c1e1900 */
[----:B------:R-:W5:Y:S01]  /*0920*/  @P2 LDG.E R8, desc[UR12][R2.64+0xc] ;  /* 0x00000c0c02082981 */ /* 0x000f62000c1e1900 */
[----:B------:R-:W0:Y:S01]  /*0930*/  S2UR UR9, SR_CgaCtaId ;  /* 0x00000000000979c3 */ /* 0x000e220000008800 */
[----:B------:R-:W-:Y:S01]  /*0940*/  UMOV UR8, 0x400 ;  /* 0x0000040000087882 */ /* 0x000fe20000000000 */
[----:B------:R-:W-:Y:S01]  /*0950*/  VIADD R5, R16, UR4 ;  /* 0x0000000410057c36 */ /* 0x000fe20008000000 */
[----:B------:R-:W-:-:S02]  /*0960*/  UIADD3 UR4, UPT, UPT, UR4, 0x4, URZ ;  /* 0x0000000404047890 */ /* 0x000fc4000fffe0ff */
[----:B------:R-:W-:Y:S02]  /*0970*/  UIADD3 UR7, UPT, UPT, UR7, 0x4, URZ ;  /* 0x0000000407077890 */ /* 0x000fe4000fffe0ff */
[----:B0-----:R-:W-:-:S06]  /*0980*/  ULEA UR8, UR9, UR8, 0x18 ;  /* 0x0000000809087291 */ /* 0x001fcc000f8ec0ff */
[----:B------:R-:W-:Y:S01]  /*0990*/  LEA R5, R5, UR8, 0x2 ;  /* 0x0000000805057c11 */ /* 0x000fe2000f8e10ff */
[----:B--2---:R-:W-:Y:S01]  /*09a0*/  IMAD.MOV R4, RZ, RZ, -R4 ;  /* 0x000000ffff047224 */ /* 0x004fe200078e0a04 */
[----:B---3--:R-:W-:-:S04]  /*09b0*/  IADD3 R6, PT, PT, -R6, RZ, RZ ;  /* 0x000000ff06067210 */ /* 0x008fc80007ffe1ff */
[----:B------:R1:W-:Y:S01]  /*09c0*/  STS [R5], R4 ;  /* 0x0000000405007388 */ /* 0x0003e20000000800 */
[----:B----4-:R-:W-:-:S03]  /*09d0*/  IMAD.MOV R7, RZ, RZ, -R7 ;  /* 0x000000ffff077224 */ /* 0x010fc600078e0a07 */
[----:B------:R1:W-:Y:S01]  /*09e0*/  STS [R5+0x4], R6 ;  /* 0x0000040605007388 */ /* 0x0003e20000000800 */
[----:B-----5:R-:W-:-:S03]  /*09f0*/  IMAD.MOV R8, RZ, RZ, -R8 ;  /* 0x000000ffff087224 */ /* 0x020fc600078e0a08 */
[----:B------:R1:W-:Y:S04]  /*0a00*/  STS [R5+0x8], R7 ;  /* 0x0000080705007388 */ /* 0x0003e80000000800 */
[----:B------:R1:W-:Y:S02]  /*0a10*/  STS [R5+0xc], R8 ;  /* 0x00000c0805007388 */ /* 0x0003e40000000800 */
.L_x_3:
[----:B------:R-:W-:Y:S05]  /*0a20*/  BRA.U !UP1, `(.L_x_4) ;  /* 0x0000000109687547 */ /* 0x000fea000b800000 */
[----:B------:R-:W2:Y:S01]  /*0a30*/  LDCU UR8, c[0x0][0x38c] ;  /* 0x00007180ff0877ac */ /* 0x000ea20008000800 */
[----:B------:R-:W3:Y:S01]  /*0a40*/  LDC.64 R2, c[0x0][0x380] ;  /* 0x0000e000ff027b82 */ /* 0x000ee20000000a00 */
[----:B-1----:R-:W-:-:S05]  /*0a50*/  IADD3 R5, PT, PT, R14, UR7, RZ ;  /* 0x000000070e057c10 */ /* 0x002fca000fffe0ff */
[C---:B------:R-:W-:Y:S01]  /*0a60*/  VIADD R4, R5.reuse, 0x1 ;  /* 0x0000000105047836 */ /* 0x040fe20000000000 */
[----:B--2---:R-:W-:-:S04]  /*0a70*/  ISETP.GE.AND P1, PT, R5, UR8, PT ;  /* 0x0000000805007c0c */ /* 0x004fc8000bf26270 */
[----:B------:R-:W-:Y:S02]  /*0a80*/  ISETP.GE.AND P2, PT, R4, UR8, PT ;  /* 0x0000000804007c0c */ /* 0x000fe4000bf46270 */
[----:B------:R-:W-:Y:S01]  /*0a90*/  ISETP.GT.AND P1, PT, R5, -0x1, !P1 ;  /* 0xffffffff0500780c */ /* 0x000fe20004f24270 */
[----:B------:R-:W-:Y:S01]  /*0aa0*/  IMAD R5, R0, UR8, R5 ;  /* 0x0000000800057c24 */ /* 0x000fe2000f8e0205 */
[----:B------:R-:W-:Y:S02]  /*0ab0*/  ISETP.GT.AND P2, PT, R4, -0x1, !P2 ;  /* 0xffffffff0400780c */ /* 0x000fe40005744270 */
[----:B------:R-:W-:Y:S01]  /*0ac0*/  PLOP3.LUT P1, PT, P0, P1, PT, 0x80, 0x8 ;  /* 0x000000000008781c */ /* 0x000fe20000723070 */
[----:B---3--:R-:W-:Y:S01]  /*0ad0*/  IMAD.WIDE R2, R5, 0x4, R2 ;  /* 0x0000000405027825 */ /* 0x008fe200078e0202 */
[----:B------:R-:W-:Y:S02]  /*0ae0*/  PLOP3.LUT P2, PT, P0, P2, PT, 0x80, 0x8 ;  /* 0x000000000008781c */ /* 0x000fe40000745070 */
[----:B------:R-:W-:-:S09]  /*0af0*/  CS2R R4, SRZ ;  /* 0x0000000000047805 */ /* 0x000fd2000001ff00 */
[----:B0-----:R-:W2:Y:S04]  /*0b00*/  @P1 LDG.E R4, desc[UR12][R2.64] ;  /* 0x0000000c02041981 */ /* 0x001ea8000c1e1900 */
[----:B------:R-:W3:Y:S01]  /*0b10*/  @P2 LDG.E R5, desc[UR12][R2.64+0x4] ;  /* 0x0000040c02052981 */ /* 0x000ee2000c1e1900 */
[----:B------:R-:W0:Y:S01]  /*0b20*/  S2UR UR9, SR_CgaCtaId ;  /* 0x00000000000979c3 */ /* 0x000e220000008800 */
[----:B------:R-:W-:Y:S01]  /*0b30*/  UMOV UR8, 0x400 ;  /* 0x0000040000087882 */ /* 0x000fe20000000000 */
[----:B----4-:R-:W-:Y:S01]  /*0b40*/  VIADD R6, R16, UR4 ;  /* 0x0000000410067c36 */ /* 0x010fe20008000000 */
[----:B------:R-:W-:Y:S02]  /*0b50*/  UIADD3 UR4, UPT, UPT, UR4, 0x2, URZ ;  /* 0x0000000204047890 */ /* 0x000fe4000fffe0ff */
[----:B------:R-:W-:-:S02]  /*0b60*/  UIADD3 UR7, UPT, UPT, UR7, 0x2, URZ ;  /* 0x0000000207077890 */ /* 0x000fc4000fffe0ff */
[----:B0-----:R-:W-:-:S06]  /*0b70*/  ULEA UR8, UR9, UR8, 0x18 ;  /* 0x0000000809087291 */ /* 0x001fcc000f8ec0ff */
[----:B------:R-:W-:Y:S02]  /*0b80*/  LEA R6, R6, UR8, 0x2 ;  /* 0x0000000806067c11 */ /* 0x000fe4000f8e10ff */
[----:B--2---:R-:W-:Y:S01]  /*0b90*/  IADD3 R4, PT, PT, -R4, RZ, RZ ;  /* 0x000000ff04047210 */ /* 0x004fe20007ffe1ff */
[----:B---3--:R-:W-:-:S04]  /*0ba0*/  IMAD.MOV R5, RZ, RZ, -R5 ;  /* 0x000000ffff057224 */ /* 0x008fc800078e0a05 */
[----:B------:R2:W-:Y:S04]  /*0bb0*/  STS [R6], R4 ;  /* 0x0000000406007388 */ /* 0x0005e80000000800 */
[----:B------:R2:W-:Y:S02]  /*0bc0*/  STS [R6+0x4], R5 ;  /* 0x0000040506007388 */ /* 0x0005e40000000800 */
.L_x_4:
[----:B------:R-:W3:Y:S01]  /*0bd0*/  LDCU UR8, c[0x0][0x38c] ;  /* 0x00007180ff0877ac */ /* 0x000ee20008000800 */
[----:B-12---:R-:W-:-:S05]  /*0be0*/  VIADD R5, R14, UR7 ;  /* 0x000000070e057c36 */ /* 0x006fca0008000000 */
[----:B---3--:R-:W-:-:S04]  /*0bf0*/  ISETP.GE.AND P1, PT, R5, UR8, PT ;  /* 0x0000000805007c0c */ /* 0x008fc8000bf26270 */
[----:B------:R-:W-:-:S04]  /*0c00*/  ISETP.GT.AND P1, PT, R5, -0x1, !P1 ;  /* 0xffffffff0500780c */ /* 0x000fc80004f24270 */
[----:B------:R-:W-:-:S13]  /*0c10*/  PLOP3.LUT P1, PT, P0, P1, PT, 0x80, 0x8 ;  /* 0x000000000008781c */ /* 0x000fda0000723070 */
[----:B------:R-:W1:Y:S01]  /*0c20*/  @P1 LDC.64 R2, c[0x0][0x380] ;  /* 0x0000e000ff021b82 */ /* 0x000e620000000a00 */
[----:B------:R-:W-:Y:S01]  /*0c30*/  @P1 IMAD R5, R0, UR8, R5 ;  /* 0x0000000800051c24 */ /* 0x000fe2000f8e0205 */
[----:B------:R-:W-:-:S03]  /*0c40*/  MOV R0, RZ ;  /* 0x000000ff00007202 */ /* 0x000fc60000000f00 */
[----:B-1----:R-:W-:-:S05]  /*0c50*/  @P1 IMAD.WIDE R2, R5, 0x4, R2 ;  /* 0x0000000405021825 */ /* 0x002fca00078e0202 */
[----:B0-----:R-:W2:Y:S01]  /*0c60*/  @P1 LDG.E R0, desc[UR12][R2.64] ;  /* 0x0000000c02001981 */ /* 0x001ea2000c1e1900 */
[----:B------:R-:W0:Y:S01]  /*0c70*/  S2UR UR8, SR_CgaCtaId ;  /* 0x00000000000879c3 */ /* 0x000e220000008800 */
[----:B------:R-:W-:Y:S01]  /*0c80*/  UMOV UR7, 0x400 ;  /* 0x0000040000077882 */ /* 0x000fe20000000000 */
[----:B------:R-:W-:Y:S01]  /*0c90*/  VIADD R4, R16, UR4 ;  /* 0x0000000410047c36 */ /* 0x000fe20008000000 */
[----:B------:R-:W-:Y:S02]  /*0ca0*/  UISETP.NE.AND UP1, UPT, UR6, UR15, UPT ;  /* 0x0000000f0600728c */ /* 0x000fe4000bf25270 */
[----:B------:R-:W-:Y:S02]  /*0cb0*/  UIADD3 UR4, UPT, UPT, UR4, 0x1, URZ ;  /* 0x0000000104047890 */ /* 0x000fe4000fffe0ff */
[----:B0-----:R-:W-:-:S06]  /*0cc0*/  ULEA UR7, UR8, UR7, 0x18 ;  /* 0x0000000708077291 */ /* 0x001fcc000f8ec0ff */
[----:B------:R-:W-:Y:S01]  /*0cd0*/  LEA R4, R4, UR7, 0x2 ;  /* 0x0000000704047c11 */ /* 0x000fe2000f8e10ff */
[----:B------:R-:W-:-:S07]  /*0ce0*/  UIADD3 UR7, UPT, UPT, UR6, 0x1, URZ ;  /* 0x0000000106077890 */ /* 0x000fce000fffe0ff */
[----:B------:R-:W-:Y:S01]  /*0cf0*/  UMOV UR6, UR7 ;  /* 0x0000000700067c82 */ /* 0x000fe20008000000 */
[----:B--2---:R-:W-:-:S05]  /*0d00*/  IMAD.MOV R5, RZ, RZ, -R0 ;  /* 0x000000ffff057224 */ /* 0x004fca00078e0a00 */
[----:B------:R1:W-:Y:S01]  /*0d10*/  STS [R4], R5 ;  /* 0x0000000504007388 */ /* 0x0003e20000000800 */
[----:B------:R-:W-:Y:S05]  /*0d20*/  BRA.U UP1, `(.L_x_5) ;  /* 0xfffffff5012c7547 */ /* 0x000fea000b83ffff */
.L_x_0:
[----:B------:R-:W-:Y:S01]  /*0d30*/  BAR.SYNC.DEFER_BLOCKING 0x0 ;  /* 0x0000000000007b1d */ /* 0x000fe20000010000 */
[----:B------:R-:W-:Y:S01]  /*0d40*/  UISETP.GE.AND UP0, UPT, UR15, URZ, UPT ;  /* 0x000000ff0f00728c */ /* 0x000fe2000bf06270 */
[----:B----4-:R-:W-:-:S08]  /*0d50*/  HFMA2 R17, -RZ, RZ, 0, 0 ;  /* 0x00000000ff117431 */ /* 0x010fd000000001ff */
[----:B------:R-:W-:Y:S05]  /*0d60*/  BRA.U !UP0, `(.L_x_6) ;  /* 0x0000000908747547 */ /* 0x000fea000b800000 */
[----:B------:R-:W2:Y:S01]  /*0d70*/  S2UR UR7, SR_CgaCtaId ;  /* 0x00000000000779c3 */ /* 0x000ea20000008800 */
[----:B------:R-:W3:Y:S01]  /*0d80*/  LDCU.64 UR4, c[0x0][0x390] ;  /* 0x00007200ff0477ac */ /* 0x000ee20008000a00 */
[----:B------:R-:W-:Y:S01]  /*0d90*/  VIMNMX R12, PT, PT, RZ, UR14, !PT ;  /* 0x0000000eff0c7c48 */ /* 0x000fe2000ffe0100 */
[----:B------:R-:W-:Y:S01]  /*0da0*/  IMAD R11, R11, UR10, RZ ;  /* 0x0000000a0b0b7c24 */ /* 0x000fe2000f8e02ff */
[----:B------:R-:W-:Y:S01]  /*0db0*/  MOV R17, RZ ;  /* 0x000000ff00117202 */ /* 0x000fe20000000f00 */
[----:B------:R-:W-:Y:S01]  /*0dc0*/  UMOV UR6, 0x400 ;  /* 0x0000040000067882 */ /* 0x000fe20000000000 */
[----:B------:R-:W-:Y:S02]  /*0dd0*/  IMAD.MOV.U32 R9, RZ, RZ, RZ ;  /* 0x000000ffff097224 */ /* 0x000fe400078e00ff */
[----:B------:R-:W-:Y:S02]  /*0de0*/  VIADD R10, R12, 0x1 ;  /* 0x000000010c0a7836 */ /* 0x000fe40000000000 */
[----:B------:R-:W-:-:S03]  /*0df0*/  IMAD.MOV.U32 R7, RZ, RZ, RZ ;  /* 0x000000ffff077224 */ /* 0x000fc600078e00ff */
[----:B------:R-:W-:-:S05]  /*0e00*/  LOP3.LUT R8, R10, 0x7ffffff0, RZ, 0xc0, !PT ;  /* 0x7ffffff00a087812 */ /* 0x000fca00078ec0ff */
[----:B------:R-:W-:Y:S01]  /*0e10*/  IMAD.MOV R0, RZ, RZ, -R8 ;  /* 0x000000ffff007224 */ /* 0x000fe200078e0a08 */
[----:B---3--:R-:W-:-:S04]  /*0e20*/  UIADD3 UR4, UP0, UPT, UR4, 0x20, URZ ;  /* 0x0000002004047890 */ /* 0x008fc8000ff1e0ff */
[----:B------:R-:W-:Y:S02]  /*0e30*/  UIADD3.X UR5, UPT, UPT, URZ, UR5, URZ, UP0, !UPT ;  /* 0x00000005ff057290 */ /* 0x000fe400087fe4ff */
[----:B--2---:R-:W-:-:S06]  /*0e40*/  ULEA UR6, UR7, UR6, 0x18 ;  /* 0x0000000607067291 */ /* 0x004fcc000f8ec0ff */
[----:B------:R-:W-:-:S04]  /*0e50*/  LEA R6, R11, UR6, 0x2 ;  /* 0x000000060b067c11 */ /* 0x000fc8000f8e10ff */
[----:B------:R-:W-:-:S07]  /*0e60*/  IADD3 R6, PT, PT, R6, 0x20, RZ ;  /* 0x0000002006067810 */ /* 0x000fce0007ffe0ff */
.L_x_10:
[----:B------:R-:W2:Y:S01]  /*0e70*/  LDC R2, c[0x0][0x39c] ;  /* 0x0000e700ff027b82 */ /* 0x000ea20000000800 */
[----:B------:R-:W-:Y:S01]  /*0e80*/  UISETP.GE.AND UP0, UPT, UR14, 0xf, UPT ;  /* 0x0000000f0e00788c */ /* 0x000fe2000bf06270 */
[C---:B------:R-:W-:Y:S01]  /*0e90*/  ISETP.NE.AND P2, PT, R9.reuse, R12, PT ;  /* 0x0000000c0900720c */ /* 0x040fe20003f45270 */
[----:B------:R-:W-:Y:S01]  /*0ea0*/  IMAD.MOV.U32 R16, RZ, RZ, R7 ;  /* 0x000000ffff107224 */ /* 0x000fe200078e0007 */
[----:B------:R-:W-:Y:S01]  /*0eb0*/  MOV R18, RZ ;  /* 0x000000ff00127202 */ /* 0x000fe20000000f00 */
[C---:B--2---:R-:W-:Y:S01]  /*0ec0*/  IMAD R15, R9.reuse, R2, RZ ;  /* 0x00000002090f7224 */ /* 0x044fe200078e02ff */
[----:B------:R-:W-:-:S04]  /*0ed0*/  IADD3 R9, PT, PT, R9, 0x1, RZ ;  /* 0x0000000109097810 */ /* 0x000fc80007ffe0ff */
[----:B------:R-:W-:Y:S05]  /*0ee0*/  BRA.U !UP0, `(.L_x_7) ;  /* 0x0000000108f87547 */ /* 0x000fea000b800000 */
[----:B-1----:R-:W-:Y:S01]  /*0ef0*/  IMAD R4, R7, 0x4, R6 ;  /* 0x0000000407047824 */ /* 0x002fe200078e0206 */
[----:B------:R-:W-:Y:S01]  /*0f00*/  MOV R5, R15 ;  /* 0x0000000f00057202 */ /* 0x000fe20000000f00 */
[----:B------:R-:W-:Y:S01]  /*0f10*/  IMAD.MOV.U32 R18, RZ, RZ, R0 ;  /* 0x000000ffff127224 */ /* 0x000fe200078e0000 */
[----:B------:R-:W-:-:S07]  /*0f20*/  MOV R16, R7 ;  /* 0x0000000700107202 */ /* 0x000fce0000000f00 */
.L_x_8:
[----:B------:R-:W-:Y:S01]  /*0f30*/  MOV R3, UR5 ;  /* 0x0000000500037c02 */ /* 0x000fe20008000f00 */
[----:B------:R-:W-:Y:S01]  /*0f40*/  IMAD.U32 R2, RZ, RZ, UR4 ;  /* 0x00000004ff027e24 */ /* 0x000fe2000f8e00ff */
[----:B------:R-:W1:Y:S03]  /*0f50*/  LDS R26, [R4+-0x20] ;  /* 0xffffe000041a7984 */ /* 0x000e660000000800 */
[----:B------:R-:W-:Y:S01]  /*0f60*/  IMAD.WIDE R2, R5, 0x4, R2 ;  /* 0x0000000405027825 */ /* 0x000fe200078e0202 */
[----:B------:R-:W-:Y:S04]  /*0f70*/  LDS R27, [R4+-0x10] ;  /* 0xfffff000041b7984 */ /* 0x000fe80000000800 */
[----:B0-----:R-:W1:Y:S04]  /*0f80*/  LDG.E R21, desc[UR12][R2.64+-0x20] ;  /* 0xffffe00c02157981 */ /* 0x001e68000c1e1900 */
[----:B------:R-:W2:Y:S04]  /*0f90*/  LDG.E R25, desc[UR12][R2.64+-0x1c] ;  /* 0xffffe40c02197981 */ /* 0x000ea8000c1e1900 */
[----:B------:R-:W3:Y:S04]  /*0fa0*/  LDG.E R24, desc[UR12][R2.64+-0x18] ;  /* 0xffffe80c02187981 */ /* 0x000ee8000c1e1900 */
[----:B------:R-:W4:Y:S04]  /*0fb0*/  LDG.E R23, desc[UR12][R2.64+-0x14] ;  /* 0xffffec0c02177981 */ /* 0x000f28000c1e1900 */
[----:B------:R-:W5:Y:S04]  /*0fc0*/  LDG.E R22, desc[UR12][R2.64+-0x10] ;  /* 0xfffff00c02167981 */ /* 0x000f68000c1e1900 */
[----:B------:R-:W5:Y:S04]  /*0fd0*/  LDG.E R20, desc[UR12][R2.64+-0xc] ;  /* 0xfffff40c02147981 */ /* 0x000f68000c1e1900 */
[----:B------:R-:W5:Y:S01]  /*0fe0*/  LDG.E R19, desc[UR12][R2.64+-0x8] ;  /* 0xfffff80c02137981 */ /* 0x000f62000c1e1900 */
[----:B-1----:R-:W-:-:S03]  /*0ff0*/  IMAD R26, R26, R21, R17 ;  /* 0x000000151a1a7224 */ /* 0x002fc600078e0211 */
[----:B------:R-:W5:Y:S04]  /*1000*/  LDG.E R21, desc[UR12][R2.64+-0x4] ;  /* 0xfffffc0c02157981 */ /* 0x000f68000c1e1900 */
[----:B------:R-:W2:Y:S02]  /*1010*/  LDS R17, [R4+-0x1c] ;  /* 0xffffe40004117984 */ /* 0x000ea40000000800 */
[----:B--2---:R-:W-:Y:S02]  /*1020*/  IMAD R17, R17, R25, R26 ;  /* 0x0000001911117224 */ /* 0x004fe400078e021a */
[----:B------:R-:W3:Y:S04]  /*1030*/  LDS R25, [R4+-0x18] ;  /* 0xffffe80004197984 */ /* 0x000ee80000000800 */
[----:B------:R-:W4:Y:S01]  /*1040*/  LDS R26, [R4+-0x14] ;  /* 0xffffec00041a7984 */ /* 0x000f220000000800 */
[----:B---3--:R-:W-:-:S03]  /*1050*/  IMAD R24, R25, R24, R17 ;  /* 0x0000001819187224 */ /* 0x008fc600078e0211 */
[----:B------:R-:W2:Y:S01]  /*1060*/  LDG.E R17, desc[UR12][R2.64] ;  /* 0x0000000c02117981 */ /* 0x000ea2000c1e1900 */
[----:B----4-:R-:W-:-:S03]  /*1070*/  IMAD R25, R26, R23, R24 ;  /* 0x000000171a197224 */ /* 0x010fc600078e0218 */
[----:B------:R-:W0:Y:S04]  /*1080*/  LDS R24, [R4+-0xc] ;  /* 0xfffff40004187984 */ /* 0x000e280000000800 */
[----:B------:R-:W3:Y:S01]  /*1090*/  LDG.E R23, desc[UR12][R2.64+0x4] ;  /* 0x0000040c02177981 */ /* 0x000ee2000c1e1900 */
[----:B-----5:R-:W-:-:S03]  /*10a0*/  IMAD R25, R27, R22, R25 ;  /* 0x000000161b197224 */ /* 0x020fc600078e0219 */
[----:B------:R-:W1:Y:S04]  /*10b0*/  LDS R26, [R4+-0x8] ;  /* 0xfffff800041a7984 */ /* 0x000e680000000800 */
[----:B------:R-:W4:Y:S04]  /*10c0*/  LDG.E R22, desc[UR12][R2.64+0x8] ;  /* 0x0000080c02167981 */ /* 0x000f28000c1e1900 */
[----:B------:R-:W-:Y:S01]  /*10d0*/  LDS R27, [R4] ;  /* 0x00000000041b7984 */ /* 0x000fe20000000800 */
[----:B0-----:R-:W-:-:S03]  /*10e0*/  IMAD R24, R24, R20, R25 ;  /* 0x0000001418187224 */ /* 0x001fc600078e0219 */
[----:B------:R-:W0:Y:S04]  /*10f0*/  LDS R25, [R4+-0x4] ;  /* 0xfffffc0004197984 */ /* 0x000e280000000800 */
[----:B------:R-:W5:Y:S01]  /*1100*/  LDG.E R20, desc[UR12][R2.64+0xc] ;  /* 0x00000c0c02147981 */ /* 0x000f62000c1e1900 */
[----:B-1----:R-:W-:-:S03]  /*1110*/  IMAD R26, R26, R19, R24 ;  /* 0x000000131a1a7224 */ /* 0x002fc600078e0218 */
[----:B------:R-:W5:Y:S04]  /*1120*/  LDG.E R19, desc[UR12][R2.64+0x10] ;  /* 0x0000100c02137981 */ /* 0x000f68000c1e1900 */
[----:B------:R-:W5:Y:S01]  /*1130*/  LDG.E R24, desc[UR12][R2.64+0x14] ;  /* 0x0000140c02187981 */ /* 0x000f62000c1e1900 */
[----:B0-----:R-:W-:-:S03]  /*1140*/  IMAD R26, R25, R21, R26 ;  /* 0x00000015191a7224 */ /* 0x001fc600078e021a */
[----:B------:R-:W5:Y:S04]  /*1150*/  LDG.E R21, desc[UR12][R2.64+0x18] ;  /* 0x0000180c02157981 */ /* 0x000f68000c1e1900 */
[----:B------:R0:W5:Y:S01]  /*1160*/  LDG.E R25, desc[UR12][R2.64+0x1c] ;  /* 0x00001c0c02197981 */ /* 0x000162000c1e1900 */
[----:B------:R-:W-:Y:S01]  /*1170*/  VIADD R18, R18, 0x10 ;  /* 0x0000001012127836 */ /* 0x000fe20000000000 */
[----:B------:R-:W-:Y:S02]  /*1180*/  IADD3 R16, PT, PT, R16, 0x10, RZ ;  /* 0x0000001010107810 */ /* 0x000fe40007ffe0ff */
[----:B------:R-:W-:Y:S02]  /*1190*/  IADD3 R5, PT, PT, R5, 0x10, RZ ;  /* 0x0000001005057810 */ /* 0x000fe40007ffe0ff */
[----:B------:R-:W-:Y:S01]  /*11a0*/  ISETP.NE.AND P0, PT, R18, RZ, PT ;  /* 0x000000ff1200720c */ /* 0x000fe20003f05270 */
[----:B0-----:R-:W-:Y:S01]  /*11b0*/  LDS R2, [R4+0x1c] ;  /* 0x00001c0004027984 */ /* 0x001fe20000000800 */
[----:B--2---:R-:W-:-:S03]  /*11c0*/  IMAD R26, R27, R17, R26 ;  /* 0x000000111b1a7224 */ /* 0x004fc600078e021a */
[----:B------:R-:W3:Y:S04]  /*11d0*/  LDS R17, [R4+0x4] ;  /* 0x0000040004117984 */ /* 0x000ee80000000800 */
[----:B------:R-:W4:Y:S01]  /*11e0*/  LDS R27, [R4+0x8] ;  /* 0x00000800041b7984 */ /* 0x000f220000000800 */
[----:B---3--:R-:W-:-:S03]  /*11f0*/  IMAD R17, R17, R23, R26 ;  /* 0x0000001711117224 */ /* 0x008fc600078e021a */
[----:B------:R-:W5:Y:S01]  /*1200*/  LDS R23, [R4+0xc] ;  /* 0x00000c0004177984 */ /* 0x000f620000000800 */
[----:B----4-:R-:W-:-:S03]  /*1210*/  IMAD R17, R27, R22, R17 ;  /* 0x000000161b117224 */ /* 0x010fc600078e0211 */
[----:B------:R-:W0:Y:S04]  /*1220*/  LDS R26, [R4+0x10] ;  /* 0x00001000041a7984 */ /* 0x000e280000000800 */
[----:B------:R-:W1:Y:S04]  /*1230*/  LDS R22, [R4+0x14] ;  /* 0x0000140004167984 */ /* 0x000e680000000800 */
[----:B------:R2:W3:Y:S02]  /*1240*/  LDS R27, [R4+0x18] ;  /* 0x00001800041b7984 */ /* 0x0004e40000000800 */
[----:B--2---:R-:W-:-:S02]  /*1250*/  VIADD R4, R4, 0x40 ;  /* 0x0000004004047836 */ /* 0x004fc40000000000 */
[----:B-----5:R-:W-:-:S04]  /*1260*/  IMAD R17, R23, R20, R17 ;  /* 0x0000001417117224 */ /* 0x020fc800078e0211 */
[----:B0-----:R-:W-:-:S04]  /*1270*/  IMAD R17, R26, R19, R17 ;  /* 0x000000131a117224 */ /* 0x001fc800078e0211 */
[----:B-1----:R-:W-:-:S04]  /*1280*/  IMAD R22, R22, R24, R17 ;  /* 0x0000001816167224 */ /* 0x002fc800078e0211 */
[----:B---3--:R-:W-:-:S04]  /*1290*/  IMAD R21, R27, R21, R22 ;  /* 0x000000151b157224 */ /* 0x008fc800078e0216 */
[----:B------:R-:W-:Y:S01]  /*12a0*/  IMAD R17, R2, R25, R21 ;  /* 0x0000001902117224 */ /* 0x000fe200078e0215 */
[----:B------:R-:W-:Y:S06]  /*12b0*/  @P0 BRA `(.L_x_8) ;  /* 0xfffffffc001c0947 */ /* 0x000fec000383ffff */
[----:B------:R-:W-:-:S07]  /*12c0*/  IMAD.MOV.U32 R18, RZ, RZ, R8 ;  /* 0x000000ffff127224 */ /* 0x000fce00078e0008 */
.L_x_7:
[----:B------:R-:W-:-:S04]  /*12d0*/  LOP3.LUT R2, R12, 0xe, RZ, 0xc0, !PT ;  /* 0x0000000e0c027812 */ /* 0x000fc800078ec0ff */
[----:B------:R-:W-:-:S13]  /*12e0*/  ISETP.GE.U32.AND P0, PT, R2, 0x7, PT ;  /* 0x000000070200780c */ /* 0x000fda0003f06070 */
[----:B------:R-:W-:Y:S05]  /*12f0*/  @!P0 BRA `(.L_x_9) ;  /* 0x00000000007c8947 */ /* 0x000fea0003800000 */
[----:B------:R-:W2:Y:S01]  /*1300*/  LDC.64 R2, c[0x0][0x390] ;  /* 0x0000e400ff027b82 */ /* 0x000ea20000000a00 */
[----:B-1----:R-:W-:-:S05]  /*1310*/  IADD3 R5, PT, PT, R15, R18, RZ ;  /* 0x000000120f057210 */ /* 0x002fca0007ffe0ff */
[----:B--2---:R-:W-:-:S05]  /*1320*/  IMAD.WIDE R2, R5, 0x4, R2 ;  /* 0x0000000405027825 */ /* 0x004fca00078e0202 */
[----:B0-----:R-:W2:Y:S04]  /*1330*/  LDG.E R25, desc[UR12][R2.64] ;  /* 0x0000000c02197981 */ /* 0x001ea8000c1e1900 */
[----:B------:R-:W3:Y:S04]  /*1340*/  LDG.E R22, desc[UR12][R2.64+0x4] ;  /* 0x0000040c02167981 */ /* 0x000ee8000c1e1900 */
[----:B------:R-:W4:Y:S04]  /*1350*/  LDG.E R20, desc[UR12][R2.64+0x8] ;  /* 0x0000080c02147981 */ /* 0x000f28000c1e1900 */
[----:B------:R-:W5:Y:S04]  /*1360*/  LDG.E R4, desc[UR12][R2.64+0xc] ;  /* 0x00000c0c02047981 */ /* 0x000f68000c1e1900 */
[----:B------:R-:W5:Y:S04]  /*1370*/  LDG.E R21, desc[UR12][R2.64+0x10] ;  /* 0x0000100c02157981 */ /* 0x000f68000c1e1900 */
[----:B------:R-:W5:Y:S04]  /*1380*/  LDG.E R19, desc[UR12][R2.64+0x14] ;  /* 0x0000140c02137981 */ /* 0x000f68000c1e1900 */
[----:B------:R-:W5:Y:S04]  /*1390*/  LDG.E R5, desc[UR12][R2.64+0x18] ;  /* 0x0000180c02057981 */ /* 0x000f68000c1e1900 */
[----:B------:R0:W5:Y:S01]  /*13a0*/  LDG.E R23, desc[UR12][R2.64+0x1c] ;  /* 0x00001c0c02177981 */ /* 0x000162000c1e1900 */
[----:B------:R-:W-:Y:S01]  /*13b0*/  IMAD.IADD R24, R11, 0x1, R16 ;  /* 0x000000010b187824 */ /* 0x000fe200078e0210 */
[----:B------:R-:W-:Y:S01]  /*13c0*/  IADD3 R16, PT, PT, R16, 0x8, RZ ;  /* 0x0000000810107810 */ /* 0x000fe20007ffe0ff */
[----:B------:R-:W-:-:S03]  /*13d0*/  VIADD R18, R18, 0x8 ;  /* 0x0000000812127836 */ /* 0x000fc60000000000 */
[----:B------:R-:W-:-:S05]  /*13e0*/  LEA R24, R24, UR6, 0x2 ;  /* 0x0000000618187c11 */ /* 0x000fca000f8e10ff */
[----:B------:R-:W2:Y:S04]  /*13f0*/  LDS R26, [R24] ;  /* 0x00000000181a7984 */ /* 0x000ea80000000800 */
[----:B------:R-:W3:Y:S04]  /*1400*/  LDS R27, [R24+0x4] ;  /* 0x00000400181b7984 */ /* 0x000ee80000000800 */
[----:B0-----:R-:W-:Y:S04]  /*1410*/  LDS R2, [R24+0x18] ;  /* 0x0000180018027984 */ /* 0x001fe80000000800 */
[----:B------:R-:W-:Y:S01]  /*1420*/  LDS R3, [R24+0x1c] ;  /* 0x00001c0018037984 */ /* 0x000fe20000000800 */
[----:B--2---:R-:W-:-:S03]  /*1430*/  IMAD R25, R26, R25, R17 ;  /* 0x000000191a197224 */ /* 0x004fc600078e0211 */
[----:B------:R-:W4:Y:S01]  /*1440*/  LDS R26, [R24+0x8] ;  /* 0x00000800181a7984 */ /* 0x000f220000000800 */
[----:B---3--:R-:W-:-:S03]  /*1450*/  IMAD R25, R27, R22, R25 ;  /* 0x000000161b197224 */ /* 0x008fc600078e0219 */
[----:B------:R-:W5:Y:S04]  /*1460*/  LDS R17, [R24+0xc] ;  /* 0x00000c0018117984 */ /* 0x000f680000000800 */
[----:B------:R-:W0:Y:S04]  /*1470*/  LDS R27, [R24+0x10] ;  /* 0x00001000181b7984 */ /* 0x000e280000000800 */
[----:B------:R-:W1:Y:S01]  /*1480*/  LDS R22, [R24+0x14] ;  /* 0x0000140018167984 */ /* 0x000e620000000800 */
[----:B----4-:R-:W-:-:S04]  /*1490*/  IMAD R20, R26, R20, R25 ;  /* 0x000000141a147224 */ /* 0x010fc800078e0219 */
[----:B-----5:R-:W-:-:S04]  /*14a0*/  IMAD R4, R17, R4, R20 ;  /* 0x0000000411047224 */ /* 0x020fc800078e0214 */
[----:B0-----:R-:W-:-:S04]  /*14b0*/  IMAD R4, R27, R21, R4 ;  /* 0x000000151b047224 */ /* 0x001fc800078e0204 */
[----:B-1----:R-:W-:-:S04]  /*14c0*/  IMAD R4, R22, R19, R4 ;  /* 0x0000001316047224 */ /* 0x002fc800078e0204 */
[----:B------:R-:W-:-:S04]  /*14d0*/  IMAD R2, R2, R5, R4 ;  /* 0x0000000502027224 */ /* 0x000fc800078e0204 */
[----:B------:R-:W-:-:S07]  /*14e0*/  IMAD R17, R3, R23, R2 ;  /* 0x0000001703117224 */ /* 0x000fce00078e0202 */
.L_x_9:
[----:B------:R-:W2:Y:S01]  /*14f0*/  LDC.64 R2, c[0x0][0x390] ;  /* 0x0000e400ff027b82 */ /* 0x000ea20000000a00 */
[----:B-1----:R-:W-:-:S04]  /*1500*/  LOP3.LUT R4, R12, 0x6, RZ, 0xc0, !PT ;  /* 0x000000060c047812 */ /* 0x002fc800078ec0ff */
[----:B------:R-:W-:-:S13]  /*1510*/  ISETP.GE.U32.AND P0, PT, R4, 0x3, PT ;  /* 0x000000030400780c */ /* 0x000fda0003f06070 */
[----:B------:R-:W-:-:S05]  /*1520*/  @P0 IADD3 R5, PT, PT, R15, R18, RZ ;  /* 0x000000120f050210 */ /* 0x000fca0007ffe0ff */
[----:B--2---:R-:W-:-:S04]  /*1530*/  @P0 IMAD.WIDE R4, R5, 0x4, R2 ;  /* 0x0000000405040825 */ /* 0x004fc800078e0202 */
[----:B------:R-:W-:Y:S01]  /*1540*/  @P0 VIADD R18, R18, 0x4 ;  /* 0x0000000412120836 */ /* 0x000fe20000000000 */
[----:B0-----:R-:W2:Y:S01]  /*1550*/  @P0 LDG.E R20, desc[UR12][R4.64] ;  /* 0x0000000c04140981 */ /* 0x001ea2000c1e1900 */
[----:B------:R-:W-:-:S03]  /*1560*/  LOP3.LUT P1, RZ, R12, 0x2, RZ, 0xc0, !PT ;  /* 0x000000020cff7812 */ /* 0x000fc6000782c0ff */
[----:B------:R-:W3:Y:S01]  /*1570*/  @P0 LDG.E R19, desc[UR12][R4.64+0x4] ;  /* 0x0000040c04130981 */ /* 0x000ee2000c1e1900 */
[----:B------:R-:W-:-:S03]  /*1580*/  IADD3 R21, PT, PT, R15, R18, RZ ;  /* 0x000000120f157210 */ /* 0x000fc60007ffe0ff */
[----:B------:R-:W4:Y:S02]  /*1590*/  @P0 LDG.E R15, desc[UR12][R4.64+0x8] ;  /* 0x0000080c040f0981 */ /* 0x000f24000c1e1900 */
[----:B------:R-:W-:Y:S02]  /*15a0*/  IMAD.WIDE R2, R21, 0x4, R2 ;  /* 0x0000000415027825 */ /* 0x000fe400078e0202 */
[----:B------:R0:W5:Y:S04]  /*15b0*/  @P0 LDG.E R21, desc[UR12][R4.64+0xc] ;  /* 0x00000c0c04150981 */ /* 0x000168000c1e1900 */
[----:B------:R-:W5:Y:S04]  /*15c0*/  LDG.E R22, desc[UR12][R2.64] ;  /* 0x0000000c02167981 */ /* 0x000f68000c1e1900 */
[----:B------:R-:W5:Y:S04]  /*15d0*/  @P1 LDG.E R18, desc[UR12][R2.64+0x4] ;  /* 0x0000040c02121981 */ /* 0x000f68000c1e1900 */
[----:B------:R1:W5:Y:S01]  /*15e0*/  @P1 LDG.E R23, desc[UR12][R2.64+0x8] ;  /* 0x0000080c02171981 */ /* 0x000362000c1e1900 */
[----:B------:R-:W-:Y:S01]  /*15f0*/  @P0 IMAD.IADD R24, R11, 0x1, R16 ;  /* 0x000000010b180824 */ /* 0x000fe200078e0210 */
[----:B------:R-:W-:-:S02]  /*1600*/  @P0 IADD3 R16, PT, PT, R16, 0x4, RZ ;  /* 0x0000000410100810 */ /* 0x000fc40007ffe0ff */
[----:B------:R-:W-:Y:S02]  /*1610*/  IADD3 R7, PT, PT, R10, R7, RZ ;  /* 0x000000070a077210 */ /* 0x000fe40007ffe0ff */
[----:B------:R-:W-:Y:S01]  /*1620*/  @P0 LEA R26, R24, UR6, 0x2 ;  /* 0x00000006181a0c11 */ /* 0x000fe2000f8e10ff */
[----:B------:R-:W-:-:S04]  /*1630*/  IMAD.IADD R25, R11, 0x1, R16 ;  /* 0x000000010b197824 */ /* 0x000fc800078e0210 */
[----:B------:R-:W2:Y:S01]  /*1640*/  @P0 LDS R27, [R26] ;  /* 0x000000001a1b0984 */ /* 0x000ea20000000800 */
[----:B------:R-:W-:-:S03]  /*1650*/  LEA R25, R25, UR6, 0x2 ;  /* 0x0000000619197c11 */ /* 0x000fc6000f8e10ff */
[----:B------:R-:W3:Y:S04]  /*1660*/  @P0 LDS R24, [R26+0x4] ;  /* 0x000004001a180984 */ /* 0x000ee80000000800 */
[----:B------:R-:W4:Y:S04]  /*1670*/  @P0 LDS R16, [R26+0x8] ;  /* 0x000008001a100984 */ /* 0x000f280000000800 */
[----:B0-----:R-:W5:Y:S04]  /*1680*/  @P0 LDS R5, [R26+0xc] ;  /* 0x00000c001a050984 */ /* 0x001f680000000800 */
[----:B------:R-:W0:Y:S04]  /*1690*/  LDS R4, [R25] ;  /* 0x0000000019047984 */ /* 0x000e280000000800 */
[----:B-1----:R-:W1:Y:S04]  /*16a0*/  @P1 LDS R2, [R25+0x4] ;  /* 0x0000040019021984 */ /* 0x002e680000000800 */
[----:B------:R-:W1:Y:S01]  /*16b0*/  @P1 LDS R3, [R25+0x8] ;  /* 0x0000080019031984 */ /* 0x000e620000000800 */
[----:B--2---:R-:W-:-:S04]  /*16c0*/  @P0 IMAD R20, R27, R20, R17 ;  /* 0x000000141b140224 */ /* 0x004fc800078e0211 */
[----:B---3--:R-:W-:-:S04]  /*16d0*/  @P0 IMAD R19, R24, R19, R20 ;  /* 0x0000001318130224 */ /* 0x008fc800078e0214 */
[----:B----4-:R-:W-:-:S04]  /*16e0*/  @P0 IMAD R16, R16, R15, R19 ;  /* 0x0000000f10100224 */ /* 0x010fc800078e0213 */
[----:B-----5:R-:W-:-:S04]  /*16f0*/  @P0 IMAD R17, R5, R21, R16 ;  /* 0x0000001505110224 */ /* 0x020fc800078e0210 */
[----:B0-----:R-:W-:-:S04]  /*1700*/  IMAD R17, R4, R22, R17 ;  /* 0x0000001604117224 */ /* 0x001fc800078e0211 */
[----:B-1----:R-:W-:-:S04]  /*1710*/  @P1 IMAD R2, R2, R18, R17 ;  /* 0x0000001202021224 */ /* 0x002fc800078e0211 */
[----:B------:R-:W-:Y:S01]  /*1720*/  @P1 IMAD R17, R3, R23, R2 ;  /* 0x0000001703111224 */ /* 0x000fe200078e0202 */
[----:B------:R-:W-:Y:S06]  /*1730*/  @P2 BRA `(.L_x_10) ;  /* 0xfffffff400cc2947 */ /* 0x000fec000383ffff */
.L_x_6:
[----:B------:R-:W2:Y:S01]  /*1740*/  LDC.64 R2, c[0x0][0x3a8] ;  /* 0x0000ea00ff027b82 */ /* 0x000ea20000000a00 */
[----:B------:R-:W3:Y:S02]  /*1750*/  LDCU UR4, c[0x0][0x38c] ;  /* 0x00007180ff0477ac */ /* 0x000ee40008000800 */
[----:B---3--:R-:W-:-:S04]  /*1760*/  IMAD R13, R13, UR4, R14 ;  /* 0x000000040d0d7c24 */ /* 0x008fc8000f8e020e */
[----:B--2---:R-:W-:-:S05]  /*1770*/  IMAD.WIDE R2, R13, 0x4, R2 ;  /* 0x000000040d027825 */ /* 0x004fca00078e0202 */
[----:B0-----:R-:W-:Y:S01]  /*1780*/  STG.E desc[UR12][R2.64], R17 ;  /* 0x0000001102007986 */ /* 0x001fe2000c10190c */
[----:B------:R-:W-:Y:S05]  /*1790*/  EXIT ;  /* 0x000000000000794d */ /* 0x000fea0003800000 */
.L_x_11:
[----:B------:R-:W-:-:S00]  /*17a0*/  BRA `(.L_x_11) ;  /* 0xfffffffc00fc7947 */ /* 0x000fc0000383ffff */
[----:B------:R-:W-:-:S00]  /*17b0*/  NOP ;  /* 0x0000000000007918 */ /* 0x000fc00000000000 */
        /* <DEDUP_REMOVED lines=12> */
.L_x_12:


//--------------------- .nv.shared._Z18same_convolution2DPiiiS_iiiS_ --------------------------
	.section	.nv.shared._Z18same_convolution2DPiiiS_iiiS_,"aw",@nobits
	.sectionflags	@""
	.align	16
	.zero		1024


//--------------------- .nv.shared.reserved.0     --------------------------
	.section	.nv.shared.reserved.0,"aw",@nobits
	.weak		__nv_reservedSMEM_offset_0_alias
	.size		__nv_reservedSMEM_offset_0_alias, 0, 64
	.other		__nv_reservedSMEM_offset_0_alias,@"STO_CUDA_RESERVED_SHARED STV_DEFAULT"
__nv_reservedSMEM_offset_0_alias:
	.zero		0
	.zero		64


//--------------------- .nv.constant0._Z18same_convolution2DPiiiS_iiiS_ --------------------------
	.section	.nv.constant0._Z18same_convolution2DPiiiS_iiiS_,"a",@progbits
	.sectionflags	@""
	.align	4
.nv.constant0._Z18same_convolution2DPiiiS_iiiS_:
	.zero		944


//--------------------- SYMBOLS --------------------------

	.type		.nv.reservedSmem.offset0,@object
	.size		.nv.reservedSmem.offset0,0x4
	.type		.nv.reservedSmem.cap,@object
	.size		.nv.reservedSmem.cap,0x4
